	.headerflags	@"EF_CUDA_TEXMODE_UNIFIED EF_CUDA_64BIT_ADDRESS EF_CUDA_SM80 EF_CUDA_VIRTUAL_SM(EF_CUDA_SM80)"
	.elftype	@"ET_EXEC"


//--------------------- .nv.info                  --------------------------
	.section	.nv.info,"",@"SHT_CUDA_INFO"
	.align	4


	//----- nvinfo : EIATTR_REGCOUNT
	.align		4
        /*0000*/ 	.byte	0x04, 0x2f
        /*0002*/ 	.short	(.L_1 - .L_0)
	.align		4
.L_0:
        /*0004*/ 	.word	index@(candidate0)
        /*0008*/ 	.word	0x00000050


	//----- nvinfo : EIATTR_MAX_STACK_SIZE
	.align		4
.L_1:
        /*000c*/ 	.byte	0x04, 0x23
        /*000e*/ 	.short	(.L_3 - .L_2)
	.align		4
.L_2:
        /*0010*/ 	.word	index@(candidate0)
        /*0014*/ 	.word	0x00000000


	//----- nvinfo : EIATTR_MIN_STACK_SIZE
	.align		4
.L_3:
        /*0018*/ 	.byte	0x04, 0x12
        /*001a*/ 	.short	(.L_5 - .L_4)
	.align		4
.L_4:
        /*001c*/ 	.word	index@(candidate0)
        /*0020*/ 	.word	0x00000000


	//----- nvinfo : EIATTR_FRAME_SIZE
	.align		4
.L_5:
        /*0024*/ 	.byte	0x04, 0x11
        /*0026*/ 	.short	(.L_7 - .L_6)
	.align		4
.L_6:
        /*0028*/ 	.word	index@(candidate0)
        /*002c*/ 	.word	0x00000000
.L_7:


//--------------------- .nv.info.candidate0       --------------------------
	.section	.nv.info.candidate0,"",@"SHT_CUDA_INFO"
	.align	4


	//----- nvinfo : EIATTR_CUDA_API_VERSION
	.align		4
        /*0000*/ 	.byte	0x04, 0x37
        /*0002*/ 	.short	(.L_9 - .L_8)
.L_8:
        /*0004*/ 	.word	0x00000075


	//----- nvinfo : EIATTR_SW2861232_WAR
	.align		4
.L_9:
        /*0008*/ 	.byte	0x01, 0x35
	.zero		2


	//----- nvinfo : EIATTR_PARAM_CBANK
	.align		4
        /*000c*/ 	.byte	0x04, 0x0a
        /*000e*/ 	.short	(.L_11 - .L_10)
	.align		4
.L_10:
        /*0010*/ 	.word	index@(.nv.constant0.candidate0)
        /*0014*/ 	.short	0x0160
        /*0016*/ 	.short	0x0018


	//----- nvinfo : EIATTR_CBANK_PARAM_SIZE
	.align		4
.L_11:
        /*0018*/ 	.byte	0x03, 0x19
        /*001a*/ 	.short	0x0018


	//----- nvinfo : EIATTR_KPARAM_INFO
	.align		4
        /*001c*/ 	.byte	0x04, 0x17
        /*001e*/ 	.short	(.L_13 - .L_12)
.L_12:
        /*0020*/ 	.word	0x00000000
        /*0024*/ 	.short	0x0002
        /*0026*/ 	.short	0x0010
        /*0028*/ 	.byte	0x00, 0xf0, 0x21, 0x00


	//----- nvinfo : EIATTR_KPARAM_INFO
	.align		4
.L_13:
        /*002c*/ 	.byte	0x04, 0x17
        /*002e*/ 	.short	(.L_15 - .L_14)
.L_14:
        /*0030*/ 	.word	0x00000000
        /*0034*/ 	.short	0x0001
        /*0036*/ 	.short	0x0008
        /*0038*/ 	.byte	0x00, 0xf0, 0x21, 0x00


	//----- nvinfo : EIATTR_KPARAM_INFO
	.align		4
.L_15:
        /*003c*/ 	.byte	0x04, 0x17
        /*003e*/ 	.short	(.L_17 - .L_16)
.L_16:
        /*0040*/ 	.word	0x00000000
        /*0044*/ 	.short	0x0000
        /*0046*/ 	.short	0x0000
        /*0048*/ 	.byte	0x00, 0xf0, 0x21, 0x00


	//----- nvinfo : EIATTR_MAXREG_COUNT
	.align		4
.L_17:
        /*004c*/ 	.byte	0x03, 0x1b
        /*004e*/ 	.short	0x00ff


	//----- nvinfo : EIATTR_EXIT_INSTR_OFFSETS
	.align		4
        /*0050*/ 	.byte	0x04, 0x1c
        /*0052*/ 	.short	(.L_19 - .L_18)


	//   ....[0]....
.L_18:
        /*0054*/ 	.word	0x0000cd50


	//----- nvinfo : EIATTR_MAX_THREADS
	.align		4
.L_19:
        /*0058*/ 	.byte	0x04, 0x05
        /*005a*/ 	.short	(.L_21 - .L_20)
.L_20:
        /*005c*/ 	.word	0x00000038
        /*0060*/ 	.word	0x00000001
        /*0064*/ 	.word	0x00000001
.L_21:


//--------------------- .nv.rel.action            --------------------------
	.section	.nv.rel.action,"",@"SHT_CUDA_RELOCINFO"
	.align	8
	.sectionentsize	8
        /*0000*/ 	.byte	0x4b, 0x00, 0x00, 0x00, 0x00, 0x00, 0x00, 0x00, 0x00, 0x02, 0x02, 0x08, 0x10, 0x0a, 0x2f, 0x22
        /* <DEDUP_REMOVED lines=13> */


//--------------------- .nv.constant0.candidate0  --------------------------
	.section	.nv.constant0.candidate0,"a",@progbits
	.align	4
.nv.constant0.candidate0:
	.zero		376


//--------------------- .text.candidate0          --------------------------
	.section	.text.candidate0,"ax",@progbits
	.sectionflags	@"SHF_BARRIERS=1"
	.sectioninfo	@"SHI_REGISTERS=80"
	.align	128
        .global         candidate0
        .type           candidate0,@function
        .size           candidate0,(.L_x_1 - candidate0)
        .other          candidate0,@"STO_CUDA_ENTRY STV_DEFAULT"
candidate0:
.text.candidate0:
[----:B------:R-:W-:-:S02]  /*0000*/  MOV R1, c[0x0][0x28] ;  /* 0x00000a0000017a02 */ /* 0x000fc40000000f00 */
[----:B------:R-:W0:Y:S01]  /*0010*/  S2UR UR5, SR_CTAID.X ;  /* 0x00000000000579c3 */ /* 0x000e220000002500 */
[----:B------:R-:W1:Y:S01]  /*0020*/  S2R R53, SR_TID.X ;  /* 0x0000000000357919 */ /* 0x000e620000002100 */
[----:B------:R-:W-:Y:S01]  /*0030*/  HFMA2.MMA R52, -RZ, RZ, 0, 0 ;  /* 0x00000000ff347435 */ /* 0x000fe200000001ff */
[----:B------:R-:W-:Y:S01]  /*0040*/  UMOV UR4, URZ ;  /* 0x0000003f00047c82 */ /* 0x000fe20008000000 */
[----:B------:R-:W-:Y:S01]  /*0050*/  MOV R4, 0x4 ;  /* 0x0000000400047802 */ /* 0x000fe20000000f00 */
[----:B------:R-:W-:Y:S01]  /*0060*/  ULDC.64 UR8, c[0x0][0x118] ;  /* 0x0000460000087ab9 */ /* 0x000fe20000000a00 */
[----:B------:R-:W-:Y:S06]  /*0070*/  BAR.SYNC 0x0 ;  /* 0x0000000000007b1d */ /* 0x000fec0000000000 */
[----:B0-----:R-:W-:Y:S01]  /*0080*/  UIMAD.WIDE UR6, UR5, -0x6db6db6d, UR4 ;  /* 0x92492493050678a5 */ /* 0x001fe2000f8e0204 */
[----:B-1----:R-:W-:Y:S01]  /*0090*/  IMAD.HI R0, R53, -0x6db6db6d, R52 ;  /* 0x9249249335007827 */ /* 0x002fe200078e0234 */
[----:B------:R-:W-:-:S02]  /*00a0*/  ULOP3.LUT UR6, UR5, 0x1, URZ, 0xc0, !UPT ;  /* 0x0000000105067892 */ /* 0x000fc4000f8ec03f */
[----:B------:R-:W-:Y:S02]  /*00b0*/  USHF.R.U32.HI UR4, URZ, 0x1f, UR7 ;  /* 0x0000001f3f047899 */ /* 0x000fe40008011607 */
[----:B------:R-:W-:Y:S02]  /*00c0*/  SHF.R.U32.HI R3, RZ, 0x1f, R0 ;  /* 0x0000001fff037819 */ /* 0x000fe40000011600 */
[----:B------:R-:W-:Y:S01]  /*00d0*/  ULEA.HI.SX32 UR7, UR7, UR4, 0x1b ;  /* 0x0000000407077291 */ /* 0x000fe2000f8fda3f */
[----:B------:R-:W-:Y:S02]  /*00e0*/  MOV R2, UR6 ;  /* 0x0000000600027c02 */ /* 0x000fe40008000f00 */
[----:B------:R-:W-:Y:S01]  /*00f0*/  LEA.HI.SX32 R0, R0, R3, 0x1c ;  /* 0x0000000300007211 */ /* 0x000fe200078fe2ff */
[----:B------:R-:W-:-:S04]  /*0100*/  UIMAD UR4, UR7, -0x38, UR5 ;  /* 0xffffffc8070478a4 */ /* 0x000fc8000f8e0205 */
[----:B------:R-:W-:Y:S01]  /*0110*/  IMAD R3, R0, -0x1c, R53 ;  /* 0xffffffe400037824 */ /* 0x000fe200078e0235 */
[----:B------:R-:W-:-:S03]  /*0120*/  USHF.R.S32.HI UR4, URZ, 0x1, UR4 ;  /* 0x000000013f047899 */ /* 0x000fc60008011404 */
[----:B------:R-:W-:-:S03]  /*0130*/  IMAD R3, R0, 0x38, R3 ;  /* 0x0000003800037824 */ /* 0x000fc600078e0203 */
[----:B------:R-:W-:Y:S01]  /*0140*/  MOV R0, UR4 ;  /* 0x0000000400007c02 */ /* 0x000fe20008000f00 */
[----:B------:R-:W-:-:S04]  /*0150*/  IMAD R3, R2, 0x1c, R3 ;  /* 0x0000001c02037824 */ /* 0x000fc800078e0203 */
[----:B------:R-:W-:-:S04]  /*0160*/  IMAD R57, R0, 0x70, R3 ;  /* 0x0000007000397824 */ /* 0x000fc800078e0203 */
[----:B------:R-:W-:-:S05]  /*0170*/  IMAD.WIDE R8, R57, R4, c[0x0][0x160] ;  /* 0x0000580039087625 */ /* 0x000fca00078e0204 */
[----:B------:R-:W2:Y:S04]  /*0180*/  LDG.E.CONSTANT R2, [R8.64] ;  /* 0x0000000808027981 */ /* 0x000ea8000c1e9900 */
[----:B------:R-:W3:Y:S04]  /*0190*/  LDG.E.CONSTANT R0, [R8.64+0x3100] ;  /* 0x0031000808007981 */ /* 0x000ee8000c1e9900 */
[----:B------:R-:W4:Y:S04]  /*01a0*/  LDG.E.CONSTANT R44, [R8.64+0x6200] ;  /* 0x00620008082c7981 */ /* 0x000f28000c1e9900 */
[----:B------:R-:W5:Y:S04]  /*01b0*/  LDG.E.CONSTANT R42, [R8.64+0x9300] ;  /* 0x00930008082a7981 */ /* 0x000f68000c1e9900 */
[----:B------:R-:W4:Y:S04]  /*01c0*/  LDG.E.CONSTANT R40, [R8.64+0xc400] ;  /* 0x00c4000808287981 */ /* 0x000f28000c1e9900 */
[----:B------:R-:W4:Y:S04]  /*01d0*/  LDG.E.CONSTANT R34, [R8.64+0xf500] ;  /* 0x00f5000808227981 */ /* 0x000f28000c1e9900 */
[----:B------:R-:W4:Y:S04]  /*01e0*/  LDG.E.CONSTANT R32, [R8.64+0x12600] ;  /* 0x0126000808207981 */ /* 0x000f28000c1e9900 */
[----:B------:R-:W5:Y:S04]  /*01f0*/  LDG.E.CONSTANT R30, [R8.64+0x15700] ;  /* 0x01570008081e7981 */ /* 0x000f68000c1e9900 */
[----:B------:R-:W5:Y:S04]  /*0200*/  LDG.E.CONSTANT R24, [R8.64+0x18800] ;  /* 0x0188000808187981 */ /* 0x000f68000c1e9900 */
[----:B------:R-:W5:Y:S01]  /*0210*/  LDG.E.CONSTANT R26, [R8.64+0x1b900] ;  /* 0x01b90008081a7981 */ /* 0x000f62000c1e9900 */
[----:B------:R-:W-:-:S02]  /*0220*/  ISETP.GT.AND P0, PT, R53, 0x1ff, PT ;  /* 0x000001ff3500780c */ /* 0x000fc40003f04270 */
[C---:B------:R-:W-:Y:S01]  /*0230*/  ISETP.GT.AND P1, PT, R53.reuse, 0x1c7, PT ;  /* 0x000001c73500780c */ /* 0x040fe20003f24270 */
[----:B------:R0:W5:Y:S01]  /*0240*/  LDG.E.CONSTANT R46, [R8.64+0x37200] ;  /* 0x03720008082e7981 */ /* 0x000162000c1e9900 */
[C---:B------:R-:W-:Y:S02]  /*0250*/  SHF.L.U32 R59, R53.reuse, 0x2, RZ ;  /* 0x00000002353b7819 */ /* 0x040fe400000006ff */
[----:B------:R-:W-:Y:S01]  /*0260*/  LOP3.LUT R54, R53, 0x1f, RZ, 0xc0, !PT ;  /* 0x0000001f35367812 */ /* 0x000fe200078ec0ff */
[----:B------:R0:W5:Y:S01]  /*0270*/  LDG.E.CONSTANT R56, [R8.64+0x3a300] ;  /* 0x03a3000808387981 */ /* 0x000162000c1e9900 */
[----:B------:R-:W-:Y:S02]  /*0280*/  MOV R3, UR7 ;  /* 0x0000000700037c02 */ /* 0x000fe40008000f00 */
[----:B------:R-:W-:Y:S01]  /*0290*/  LOP3.LUT R21, R59, 0xffffffe0, RZ, 0xc0, !PT ;  /* 0xffffffe03b157812 */ /* 0x000fe200078ec0ff */
[----:B------:R0:W5:Y:S01]  /*02a0*/  LDG.E.CONSTANT R58, [R8.64+0x3d400] ;  /* 0x03d40008083a7981 */ /* 0x000162000c1e9900 */
[----:B------:R-:W-:-:S02]  /*02b0*/  IADD3 R55, R53, 0x38, RZ ;  /* 0x0000003835377810 */ /* 0x000fc40007ffe0ff */
[----:B------:R-:W-:Y:S01]  /*02c0*/  ISETP.GT.AND P2, PT, R53, 0x18f, PT ;  /* 0x0000018f3500780c */ /* 0x000fe20003f44270 */
[----:B------:R0:W5:Y:S01]  /*02d0*/  LDG.E.CONSTANT R60, [R8.64+0x40500] ;  /* 0x04050008083c7981 */ /* 0x000162000c1e9900 */
[----:B------:R-:W-:Y:S02]  /*02e0*/  LOP3.LUT R59, R59, 0xffffff80, RZ, 0xc0, !PT ;  /* 0xffffff803b3b7812 */ /* 0x000fe400078ec0ff */
[----:B------:R-:W-:Y:S01]  /*02f0*/  @!P0 LEA R6, R3, R54, 0xb ;  /* 0x0000003603068211 */ /* 0x000fe200078e58ff */
[----:B------:R0:W5:Y:S01]  /*0300*/  LDG.E.CONSTANT R62, [R8.64+0x43600] ;  /* 0x04360008083e7981 */ /* 0x000162000c1e9900 */
[----:B------:R-:W-:Y:S02]  /*0310*/  IADD3 R52, R21, 0xe0, RZ ;  /* 0x000000e015347810 */ /* 0x000fe40007ffe0ff */
[----:B------:R-:W-:Y:S01]  /*0320*/  LOP3.LUT R55, R55, 0x1f, RZ, 0xc0, !PT ;  /* 0x0000001f37377812 */ /* 0x000fe200078ec0ff */
[----:B------:R0:W5:Y:S01]  /*0330*/  LDG.E.CONSTANT R64, [R8.64+0x46700] ;  /* 0x0467000808407981 */ /* 0x000162000c1e9900 */
[----:B------:R-:W-:-:S02]  /*0340*/  MOV R10, UR7 ;  /* 0x00000007000a7c02 */ /* 0x000fc40008000f00 */
[----:B------:R-:W-:Y:S01]  /*0350*/  @!P0 IADD3 R7, R59, R6, RZ ;  /* 0x000000063b078210 */ /* 0x000fe20007ffe0ff */
[----:B------:R0:W5:Y:S01]  /*0360*/  LDG.E.CONSTANT R66, [R8.64+0x49800] ;  /* 0x0498000808427981 */ /* 0x000162000c1e9900 */
[----:B------:R-:W-:Y:S02]  /*0370*/  IADD3 R50, R53, 0x70, RZ ;  /* 0x0000007035327810 */ /* 0x000fe40007ffe0ff */
[----:B------:R-:W-:Y:S01]  /*0380*/  LOP3.LUT R52, R52, 0xffffff80, RZ, 0xc0, !PT ;  /* 0xffffff8034347812 */ /* 0x000fe200078ec0ff */
[----:B------:R-:W-:Y:S01]  /*0390*/  @!P0 IMAD.WIDE R6, R7, R4, c[0x0][0x168] ;  /* 0x00005a0007068625 */ /* 0x000fe200078e0204 */
[----:B------:R-:W-:Y:S01]  /*03a0*/  @!P1 LEA R3, R10, R55, 0xb ;  /* 0x000000370a039211 */ /* 0x000fe200078e58ff */
[----:B------:R0:W5:Y:S01]  /*03b0*/  LDG.E.CONSTANT R68, [R8.64+0x4c900] ;  /* 0x04c9000808447981 */ /* 0x000162000c1e9900 */
[----:B------:R-:W-:Y:S02]  /*03c0*/  LOP3.LUT R50, R50, 0x1f, RZ, 0xc0, !PT ;  /* 0x0000001f32327812 */ /* 0x000fe400078ec0ff */
[----:B------:R-:W-:Y:S01]  /*03d0*/  IADD3 R51, R21, 0x1c0, RZ ;  /* 0x000001c015337810 */ /* 0x000fe20007ffe0ff */
[----:B------:R1:W5:Y:S01]  /*03e0*/  @!P0 LDG.E.CONSTANT R20, [R6.64] ;  /* 0x0000000806148981 */ /* 0x000362000c1e9900 */
[----:B------:R-:W-:-:S02]  /*03f0*/  MOV R5, UR7 ;  /* 0x0000000700057c02 */ /* 0x000fc40008000f00 */
[----:B------:R-:W-:Y:S01]  /*0400*/  @!P1 IADD3 R3, R3, R52, RZ ;  /* 0x0000003403039210 */ /* 0x000fe20007ffe0ff */
[----:B------:R0:W5:Y:S01]  /*0410*/  LDG.E.CONSTANT R70, [R8.64+0x4fa00] ;  /* 0x04fa000808467981 */ /* 0x000162000c1e9900 */
[C---:B------:R-:W-:Y:S02]  /*0420*/  ISETP.GT.AND P6, PT, R53.reuse, 0xe7, PT ;  /* 0x000000e73500780c */ /* 0x040fe40003fc4270 */
[----:B------:R-:W-:Y:S01]  /*0430*/  ISETP.GT.AND P5, PT, R53, 0xaf, PT ;  /* 0x000000af3500780c */ /* 0x000fe20003fa4270 */
[----:B------:R-:W-:Y:S01]  /*0440*/  @!P1 IMAD.WIDE R22, R3, R4, c[0x0][0x168] ;  /* 0x00005a0003169625 */ /* 0x000fe200078e0204 */
[----:B------:R-:W-:Y:S01]  /*0450*/  LOP3.LUT R51, R51, 0xffffff80, RZ, 0xc0, !PT ;  /* 0xffffff8033337812 */ /* 0x000fe200078ec0ff */
[----:B------:R0:W5:Y:S01]  /*0460*/  LDG.E.CONSTANT R72, [R8.64+0x52b00] ;  /* 0x052b000808487981 */ /* 0x000162000c1e9900 */
[----:B------:R-:W-:Y:S02]  /*0470*/  @!P2 LEA R10, R5, R50, 0xb ;  /* 0x00000032050aa211 */ /* 0x000fe400078e58ff */
[----:B------:R-:W-:Y:S01]  /*0480*/  P2R R25, PR, RZ, 0x1 ;  /* 0x00000001ff197803 */ /* 0x000fe20000000000 */
[----:B------:R0:W5:Y:S01]  /*0490*/  @!P1 LDG.E.CONSTANT R22, [R22.64] ;  /* 0x0000000816169981 */ /* 0x000162000c1e9900 */
[----:B------:R-:W-:-:S02]  /*04a0*/  ISETP.GT.AND P3, PT, R53, 0x157, PT ;  /* 0x000001573500780c */ /* 0x000fc40003f64270 */
[C---:B------:R-:W-:Y:S01]  /*04b0*/  ISETP.GT.AND P0, PT, R53.reuse, 0x11f, PT ;  /* 0x0000011f3500780c */ /* 0x040fe20003f04270 */
[----:B------:R0:W5:Y:S01]  /*04c0*/  LDG.E.CONSTANT R74, [R8.64+0x55c00] ;  /* 0x055c0008084a7981 */ /* 0x000162000c1e9900 */
[----:B------:R-:W-:Y:S02]  /*04d0*/  ISETP.GT.AND P4, PT, R53, 0x77, PT ;  /* 0x000000773500780c */ /* 0x000fe40003f84270 */
[C---:B------:R-:W-:Y:S01]  /*04e0*/  IADD3 R3, R21.reuse, 0x380, RZ ;  /* 0x0000038015037810 */ /* 0x040fe20007ffe0ff */
[----:B------:R0:W5:Y:S01]  /*04f0*/  LDG.E.CONSTANT R76, [R8.64+0x58d00] ;  /* 0x058d0008084c7981 */ /* 0x000162000c1e9900 */
[----:B------:R-:W-:Y:S02]  /*0500*/  @!P2 IADD3 R29, R10, R51, RZ ;  /* 0x000000330a1da210 */ /* 0x000fe40007ffe0ff */
[C---:B------:R-:W-:Y:S02]  /*0510*/  IADD3 R5, R21.reuse, 0x540, RZ ;  /* 0x0000054015057810 */ /* 0x040fe40007ffe0ff */
[----:B------:R-:W-:Y:S01]  /*0520*/  IADD3 R10, R21, 0x620, RZ ;  /* 0x00000620150a7810 */ /* 0x000fe20007ffe0ff */
[----:B------:R-:W-:Y:S01]  /*0530*/  @!P2 IMAD.WIDE R28, R29, R4, c[0x0][0x168] ;  /* 0x00005a001d1ca625 */ /* 0x000fe200078e0204 */
[----:B------:R-:W-:-:S02]  /*0540*/  IADD3 R49, R53, 0xa8, RZ ;  /* 0x000000a835317810 */ /* 0x000fc40007ffe0ff */
[----:B-1----:R-:W-:Y:S02]  /*0550*/  IADD3 R6, R21, 0x460, RZ ;  /* 0x0000046015067810 */ /* 0x002fe40007ffe0ff */
[----:B------:R-:W-:Y:S01]  /*0560*/  LOP3.LUT R7, R3, 0xffffff80, RZ, 0xc0, !PT ;  /* 0xffffff8003077812 */ /* 0x000fe200078ec0ff */
[----:B------:R-:W5:Y:S01]  /*0570*/  @!P2 LDG.E.CONSTANT R28, [R28.64] ;  /* 0x000000081c1ca981 */ /* 0x000f62000c1e9900 */
[----:B------:R-:W-:Y:S02]  /*0580*/  MOV R12, UR7 ;  /* 0x00000007000c7c02 */ /* 0x000fe40008000f00 */
[----:B------:R-:W-:Y:S02]  /*0590*/  LOP3.LUT R3, R5, 0xffffff80, RZ, 0xc0, !PT ;  /* 0xffffff8005037812 */ /* 0x000fe400078ec0ff */
[----:B------:R-:W-:Y:S02]  /*05a0*/  MOV R17, UR7 ;  /* 0x0000000700117c02 */ /* 0x000fe40008000f00 */
[----:B------:R-:W-:-:S02]  /*05b0*/  LOP3.LUT R5, R10, 0xffffff80, RZ, 0xc0, !PT ;  /* 0xffffff800a057812 */ /* 0x000fc400078ec0ff */
[----:B------:R-:W-:Y:S02]  /*05c0*/  LOP3.LUT R49, R49, 0x1f, RZ, 0xc0, !PT ;  /* 0x0000001f31317812 */ /* 0x000fe400078ec0ff */
[----:B------:R-:W-:Y:S02]  /*05d0*/  MOV R10, UR7 ;  /* 0x00000007000a7c02 */ /* 0x000fe40008000f00 */
[----:B------:R-:W-:Y:S02]  /*05e0*/  LOP3.LUT R6, R6, 0xffffff80, RZ, 0xc0, !PT ;  /* 0xffffff8006067812 */ /* 0x000fe400078ec0ff */
[----:B------:R-:W-:Y:S02]  /*05f0*/  MOV R13, UR7 ;  /* 0x00000007000d7c02 */ /* 0x000fe40008000f00 */
[----:B------:R-:W-:Y:S02]  /*0600*/  MOV R14, UR7 ;  /* 0x00000007000e7c02 */ /* 0x000fe40008000f00 */
[----:B------:R-:W-:-:S02]  /*0610*/  @!P6 LEA R15, R12, R55, 0xb ;  /* 0x000000370c0fe211 */ /* 0x000fc400078e58ff */
[----:B------:R-:W-:Y:S02]  /*0620*/  @!P5 LEA R12, R17, R50, 0xb ;  /* 0x00000032110cd211 */ /* 0x000fe400078e58ff */
[-C--:B------:R-:W-:Y:S02]  /*0630*/  @!P3 LEA R11, R10, R49.reuse, 0xb ;  /* 0x000000310a0bb211 */ /* 0x080fe400078e58ff */
[----:B------:R-:W-:Y:S02]  /*0640*/  @!P0 LEA R10, R13, R54, 0xb ;  /* 0x000000360d0a8211 */ /* 0x000fe400078e58ff */
[----:B------:R-:W-:Y:S02]  /*0650*/  @!P4 LEA R14, R14, R49, 0xb ;  /* 0x000000310e0ec211 */ /* 0x000fe400078e58ff */
[----:B------:R-:W-:Y:S02]  /*0660*/  @!P6 IADD3 R15, R15, R6, RZ ;  /* 0x000000060f0fe210 */ /* 0x000fe40007ffe0ff */
[----:B------:R-:W-:-:S02]  /*0670*/  IADD3 R48, R21, 0x2a0, RZ ;  /* 0x000002a015307810 */ /* 0x000fc40007ffe0ff */
[----:B------:R-:W-:Y:S02]  /*0680*/  @!P5 IADD3 R13, R12, R3, RZ ;  /* 0x000000030c0dd210 */ /* 0x000fe40007ffe0ff */
[----:B0-----:R-:W-:Y:S01]  /*0690*/  @!P4 IADD3 R23, R14, R5, RZ ;  /* 0x000000050e17c210 */ /* 0x001fe20007ffe0ff */
[----:B------:R-:W-:Y:S01]  /*06a0*/  @!P6 IMAD.WIDE R14, R15, R4, c[0x0][0x168] ;  /* 0x00005a000f0ee625 */ /* 0x000fe200078e0204 */
[----:B------:R-:W-:-:S03]  /*06b0*/  LOP3.LUT R48, R48, 0xffffff80, RZ, 0xc0, !PT ;  /* 0xffffff8030307812 */ /* 0x000fc600078ec0ff */
[----:B------:R-:W-:Y:S01]  /*06c0*/  @!P5 IMAD.WIDE R12, R13, R4, c[0x0][0x168] ;  /* 0x00005a000d0cd625 */ /* 0x000fe200078e0204 */
[----:B------:R-:W-:Y:S01]  /*06d0*/  @!P3 IADD3 R11, R11, R48, RZ ;  /* 0x000000300b0bb210 */ /* 0x000fe20007ffe0ff */
[----:B------:R0:W5:Y:S01]  /*06e0*/  @!P6 LDG.E.CONSTANT R14, [R14.64] ;  /* 0x000000080e0ee981 */ /* 0x000162000c1e9900 */
[----:B------:R-:W-:-:S03]  /*06f0*/  ISETP.GT.AND P6, PT, R53, 0x7, PT ;  /* 0x000000073500780c */ /* 0x000fc60003fc4270 */
[----:B------:R1:W5:Y:S01]  /*0700*/  @!P5 LDG.E.CONSTANT R36, [R12.64] ;  /* 0x000000080c24d981 */ /* 0x000362000c1e9900 */
[----:B------:R-:W-:Y:S01]  /*0710*/  ISETP.GT.AND P5, PT, R53, 0x3f, PT ;  /* 0x0000003f3500780c */ /* 0x000fe20003fa4270 */
[----:B------:R-:W-:Y:S01]  /*0720*/  @!P3 IMAD.WIDE R18, R11, R4, c[0x0][0x168] ;  /* 0x00005a000b12b625 */ /* 0x000fe200078e0204 */
[----:B------:R-:W-:-:S03]  /*0730*/  @!P0 IADD3 R17, R10, R7, RZ ;  /* 0x000000070a118210 */ /* 0x000fc60007ffe0ff */
[-C--:B------:R-:W-:Y:S02]  /*0740*/  @!P4 IMAD.WIDE R10, R23, R4.reuse, c[0x0][0x168] ;  /* 0x00005a00170ac625 */ /* 0x080fe400078e0204 */
[----:B------:R0:W5:Y:S02]  /*0750*/  @!P3 LDG.E.CONSTANT R18, [R18.64] ;  /* 0x000000081212b981 */ /* 0x000164000c1e9900 */
[----:B------:R-:W-:Y:S01]  /*0760*/  @!P0 IMAD.WIDE R16, R17, R4, c[0x0][0x168] ;  /* 0x00005a0011108625 */ /* 0x000fe200078e0204 */
[C---:B-1----:R-:W-:Y:S01]  /*0770*/  IADD3 R12, R21.reuse, 0x700, RZ ;  /* 0x00000700150c7810 */ /* 0x042fe20007ffe0ff */
[----:B------:R1:W5:Y:S01]  /*0780*/  @!P4 LDG.E.CONSTANT R38, [R10.64] ;  /* 0x000000080a26c981 */ /* 0x000362000c1e9900 */
[----:B------:R-:W-:-:S03]  /*0790*/  IADD3 R21, R21, 0x7e0, RZ ;  /* 0x000007e015157810 */ /* 0x000fc60007ffe0ff */
[----:B------:R1:W5:Y:S04]  /*07a0*/  @!P0 LDG.E.CONSTANT R16, [R16.64] ;  /* 0x0000000810108981 */ /* 0x000368000c1e9900 */
[----:B0-----:R0:W5:Y:S01]  /*07b0*/  LDG.E.CONSTANT R19, [R8.64+0x5ef00] ;  /* 0x05ef000808137981 */ /* 0x001162000c1e9900 */
[----:B-1----:R-:W-:Y:S02]  /*07c0*/  MOV R11, UR7 ;  /* 0x00000007000b7c02 */ /* 0x002fe40008000f00 */
[----:B------:R-:W-:Y:S02]  /*07d0*/  MOV R10, UR7 ;  /* 0x00000007000a7c02 */ /* 0x000fe40008000f00 */
[----:B------:R-:W-:Y:S01]  /*07e0*/  @!P5 LEA R11, R11, R54, 0xb ;  /* 0x000000360b0bd211 */ /* 0x000fe200078e58ff */
[----:B------:R0:W5:Y:S01]  /*07f0*/  LDG.E.CONSTANT R17, [R8.64+0x5be00] ;  /* 0x05be000808117981 */ /* 0x000162000c1e9900 */
[----:B------:R-:W-:-:S03]  /*0800*/  @!P6 LEA R13, R10, R55, 0xb ;  /* 0x000000370a0de211 */ /* 0x000fc600078e58ff */
[----:B--2---:R1:W-:Y:S04]  /*0810*/  STS [R53.X4], R2 ;  /* 0x0000000235007388 */ /* 0x0043e80000004800 */
[----:B---3--:R2:W-:Y:S01]  /*0820*/  STS [R53.X4+0xe0], R0 ;  /* 0x0000e00035007388 */ /* 0x0085e20000004800 */
[----:B-1----:R-:W-:Y:S02]  /*0830*/  LOP3.LUT R2, R12, 0xffffff80, RZ, 0xc0, !PT ;  /* 0xffffff800c027812 */ /* 0x002fe400078ec0ff */
[----:B--2---:R-:W-:Y:S02]  /*0840*/  LOP3.LUT R0, R21, 0xffffff80, RZ, 0xc0, !PT ;  /* 0xffffff8015007812 */ /* 0x004fe400078ec0ff */
[----:B------:R-:W-:Y:S02]  /*0850*/  @!P5 IADD3 R11, R11, R2, RZ ;  /* 0x000000020b0bd210 */ /* 0x000fe40007ffe0ff */
[----:B------:R-:W-:-:S03]  /*0860*/  @!P6 IADD3 R13, R13, R0, RZ ;  /* 0x000000000d0de210 */ /* 0x000fc60007ffe0ff */
[----:B------:R-:W-:-:S04]  /*0870*/  @!P5 IMAD.WIDE R10, R11, R4, c[0x0][0x168] ;  /* 0x00005a000b0ad625 */ /* 0x000fc800078e0204 */
[----:B------:R-:W-:Y:S01]  /*0880*/  @!P6 IMAD.WIDE R12, R13, R4, c[0x0][0x168] ;  /* 0x00005a000d0ce625 */ /* 0x000fe200078e0204 */
[----:B----4-:R-:W-:Y:S04]  /*0890*/  STS [R53.X4+0x1c0], R44 ;  /* 0x0001c02c35007388 */ /* 0x010fe80000004800 */
[----:B-----5:R-:W-:Y:S04]  /*08a0*/  STS [R53.X4+0x2a0], R42 ;  /* 0x0002a02a35007388 */ /* 0x020fe80000004800 */
[----:B------:R-:W-:Y:S04]  /*08b0*/  STS [R53.X4+0x380], R40 ;  /* 0x0003802835007388 */ /* 0x000fe80000004800 */
[----:B------:R-:W-:Y:S04]  /*08c0*/  STS [R53.X4+0x460], R34 ;  /* 0x0004602235007388 */ /* 0x000fe80000004800 */
[----:B------:R-:W-:Y:S04]  /*08d0*/  STS [R53.X4+0x540], R32 ;  /* 0x0005402035007388 */ /* 0x000fe80000004800 */
[----:B------:R1:W-:Y:S04]  /*08e0*/  STS [R53.X4+0x620], R30 ;  /* 0x0006201e35007388 */ /* 0x0003e80000004800 */
[----:B------:R2:W-:Y:S04]  /*08f0*/  STS [R53.X4+0x700], R24 ;  /* 0x0007001835007388 */ /* 0x0005e80000004800 */
[----:B------:R3:W-:Y:S04]  /*0900*/  STS [R53.X4+0x7e0], R26 ;  /* 0x0007e01a35007388 */ /* 0x0007e80000004800 */
[----:B-1----:R0:W4:Y:S04]  /*0910*/  LDG.E.CONSTANT R30, [R8.64+0x24c00] ;  /* 0x024c0008081e7981 */ /* 0x002128000c1e9900 */
[----:B--2---:R0:W2:Y:S04]  /*0920*/  LDG.E.CONSTANT R24, [R8.64+0x1ea00] ;  /* 0x01ea000808187981 */ /* 0x0040a8000c1e9900 */
[----:B---3--:R0:W3:Y:S04]  /*0930*/  LDG.E.CONSTANT R26, [R8.64+0x21b00] ;  /* 0x021b0008081a7981 */ /* 0x0080e8000c1e9900 */
[----:B------:R0:W5:Y:S04]  /*0940*/  LDG.E.CONSTANT R32, [R8.64+0x27d00] ;  /* 0x027d000808207981 */ /* 0x000168000c1e9900 */
[----:B------:R0:W5:Y:S04]  /*0950*/  LDG.E.CONSTANT R34, [R8.64+0x2ae00] ;  /* 0x02ae000808227981 */ /* 0x000168000c1e9900 */
[----:B------:R0:W5:Y:S04]  /*0960*/  LDG.E.CONSTANT R40, [R8.64+0x2df00] ;  /* 0x02df000808287981 */ /* 0x000168000c1e9900 */
[----:B------:R0:W5:Y:S04]  /*0970*/  LDG.E.CONSTANT R42, [R8.64+0x31000] ;  /* 0x03100008082a7981 */ /* 0x000168000c1e9900 */
[----:B------:R0:W5:Y:S04]  /*0980*/  LDG.E.CONSTANT R44, [R8.64+0x34100] ;  /* 0x03410008082c7981 */ /* 0x000168000c1e9900 */
[----:B------:R-:W5:Y:S04]  /*0990*/  @!P5 LDG.E.CONSTANT R10, [R10.64] ;  /* 0x000000080a0ad981 */ /* 0x000f68000c1e9900 */
[----:B------:R-:W5:Y:S01]  /*09a0*/  @!P6 LDG.E.CONSTANT R12, [R12.64] ;  /* 0x000000080c0ce981 */ /* 0x000f62000c1e9900 */
[----:B------:R-:W-:-:S02]  /*09b0*/  P2R R15, PR, RZ, 0x10 ;  /* 0x00000010ff0f7803 */ /* 0x000fc40000000000 */
[----:B0-----:R-:W-:Y:S02]  /*09c0*/  P2R R9, PR, RZ, 0x20 ;  /* 0x00000020ff097803 */ /* 0x001fe40000000000 */
[----:B------:R-:W-:Y:S02]  /*09d0*/  P2R R8, PR, RZ, 0x40 ;  /* 0x00000040ff087803 */ /* 0x000fe40000000000 */
[C---:B------:R-:W-:Y:S02]  /*09e0*/  ISETP.GT.AND P6, PT, R53.reuse, 0x11f, PT ;  /* 0x0000011f3500780c */ /* 0x040fe40003fc4270 */
[C---:B------:R-:W-:Y:S02]  /*09f0*/  ISETP.GT.AND P5, PT, R53.reuse, 0xe7, PT ;  /* 0x000000e73500780c */ /* 0x040fe40003fa4270 */
[----:B------:R-:W-:Y:S02]  /*0a00*/  ISETP.GT.AND P4, PT, R53, 0xaf, PT ;  /* 0x000000af3500780c */ /* 0x000fe40003f84270 */
[----:B------:R-:W-:Y:S01]  /*0a10*/  ISETP.NE.AND P0, PT, R25, RZ, PT ;  /* 0x000000ff1900720c */ /* 0x000fe20003f05270 */
[----:B------:R-:W-:Y:S04]  /*0a20*/  STS [R53.X4+0xfc0], R46 ;  /* 0x000fc02e35007388 */ /* 0x000fe80000004800 */
[----:B------:R-:W-:Y:S04]  /*0a30*/  STS [R53.X4+0x10a0], R56 ;  /* 0x0010a03835007388 */ /* 0x000fe80000004800 */
[----:B------:R-:W-:Y:S04]  /*0a40*/  STS [R53.X4+0x1180], R58 ;  /* 0x0011803a35007388 */ /* 0x000fe80000004800 */
[----:B------:R-:W-:Y:S04]  /*0a50*/  STS [R53.X4+0x1260], R60 ;  /* 0x0012603c35007388 */ /* 0x000fe80000004800 */
[----:B------:R-:W-:Y:S04]  /*0a60*/  STS [R53.X4+0x1340], R62 ;  /* 0x0013403e35007388 */ /* 0x000fe80000004800 */
[----:B------:R-:W-:Y:S04]  /*0a70*/  STS [R53.X4+0x1420], R64 ;  /* 0x0014204035007388 */ /* 0x000fe80000004800 */
[----:B------:R-:W-:Y:S04]  /*0a80*/  STS [R53.X4+0x1500], R66 ;  /* 0x0015004235007388 */ /* 0x000fe80000004800 */
[----:B------:R-:W-:Y:S04]  /*0a90*/  STS [R53.X4+0x15e0], R68 ;  /* 0x0015e04435007388 */ /* 0x000fe80000004800 */
[----:B------:R-:W-:Y:S01]  /*0aa0*/  @!P5 STS [R53.X4+0x2060], R14 ;  /* 0x0020600e3500d388 */ /* 0x000fe20000004800 */
[----:B------:R-:W-:-:S03]  /*0ab0*/  ISETP.NE.AND P5, PT, R9, RZ, PT ;  /* 0x000000ff0900720c */ /* 0x000fc60003fa5270 */
[----:B------:R-:W-:Y:S01]  /*0ac0*/  @!P4 STS [R53.X4+0x2140], R36 ;  /* 0x002140243500c388 */ /* 0x000fe20000004800 */
[----:B------:R-:W-:-:S03]  /*0ad0*/  ISETP.NE.AND P4, PT, R15, RZ, PT ;  /* 0x000000ff0f00720c */ /* 0x000fc60003f85270 */
[----:B------:R-:W-:Y:S01]  /*0ae0*/  @!P6 STS [R53.X4+0x1f80], R16 ;  /* 0x001f80103500e388 */ /* 0x000fe20000004800 */
[----:B------:R-:W-:-:S03]  /*0af0*/  ISETP.NE.AND P6, PT, R8, RZ, PT ;  /* 0x000000ff0800720c */ /* 0x000fc60003fc5270 */
[----:B------:R-:W-:Y:S04]  /*0b00*/  STS [R53.X4+0x16c0], R70 ;  /* 0x0016c04635007388 */ /* 0x000fe80000004800 */
[----:B------:R-:W-:Y:S04]  /*0b10*/  STS [R53.X4+0x17a0], R72 ;  /* 0x0017a04835007388 */ /* 0x000fe80000004800 */
[----:B------:R-:W-:Y:S04]  /*0b20*/  STS [R53.X4+0x1880], R74 ;  /* 0x0018804a35007388 */ /* 0x000fe80000004800 */
[----:B------:R-:W-:Y:S04]  /*0b30*/  STS [R53.X4+0x1960], R76 ;  /* 0x0019604c35007388 */ /* 0x000fe80000004800 */
[----:B------:R-:W-:Y:S04]  /*0b40*/  STS [R53.X4+0x1a40], R17 ;  /* 0x001a401135007388 */ /* 0x000fe80000004800 */
[----:B------:R-:W-:Y:S04]  /*0b50*/  STS [R53.X4+0x1b20], R19 ;  /* 0x001b201335007388 */ /* 0x000fe80000004800 */
[----:B------:R-:W-:Y:S04]  /*0b60*/  @!P0 STS [R53.X4+0x1c00], R20 ;  /* 0x001c001435008388 */ /* 0x000fe80000004800 */
[----:B------:R-:W-:Y:S04]  /*0b70*/  @!P1 STS [R53.X4+0x1ce0], R22 ;  /* 0x001ce01635009388 */ /* 0x000fe80000004800 */
[----:B------:R-:W-:Y:S04]  /*0b80*/  @!P2 STS [R53.X4+0x1dc0], R28 ;  /* 0x001dc01c3500a388 */ /* 0x000fe80000004800 */
[----:B------:R-:W-:Y:S04]  /*0b90*/  @!P3 STS [R53.X4+0x1ea0], R18 ;  /* 0x001ea0123500b388 */ /* 0x000fe80000004800 */
[----:B------:R-:W-:Y:S01]  /*0ba0*/  @!P4 STS [R53.X4+0x2220], R38 ;  /* 0x002220263500c388 */ /* 0x000fe20000004800 */
[----:B------:R-:W-:-:S02]  /*0bb0*/  UMOV UR4, URZ ;  /* 0x0000003f00047c82 */ /* 0x000fc40008000000 */
[----:B------:R-:W-:Y:S02]  /*0bc0*/  UMOV UR5, URZ ;  /* 0x0000003f00057c82 */ /* 0x000fe40008000000 */
[----:B------:R-:W-:Y:S01]  /*0bd0*/  UMOV UR6, URZ ;  /* 0x0000003f00067c82 */ /* 0x000fe20008000000 */
[----:B----4-:R-:W-:Y:S04]  /*0be0*/  STS [R53.X4+0xa80], R30 ;  /* 0x000a801e35007388 */ /* 0x010fe80000004800 */
[----:B--2---:R-:W-:Y:S04]  /*0bf0*/  STS [R53.X4+0x8c0], R24 ;  /* 0x0008c01835007388 */ /* 0x004fe80000004800 */
[----:B---3--:R-:W-:Y:S04]  /*0c00*/  STS [R53.X4+0x9a0], R26 ;  /* 0x0009a01a35007388 */ /* 0x008fe80000004800 */
[----:B-----5:R-:W-:Y:S04]  /*0c10*/  STS [R53.X4+0xb60], R32 ;  /* 0x000b602035007388 */ /* 0x020fe80000004800 */
[----:B------:R-:W-:Y:S04]  /*0c20*/  STS [R53.X4+0xc40], R34 ;  /* 0x000c402235007388 */ /* 0x000fe80000004800 */
[----:B------:R-:W-:Y:S04]  /*0c30*/  STS [R53.X4+0xd20], R40 ;  /* 0x000d202835007388 */ /* 0x000fe80000004800 */
[----:B------:R-:W-:Y:S04]  /*0c40*/  STS [R53.X4+0xe00], R42 ;  /* 0x000e002a35007388 */ /* 0x000fe80000004800 */
[----:B------:R-:W-:Y:S04]  /*0c50*/  STS [R53.X4+0xee0], R44 ;  /* 0x000ee02c35007388 */ /* 0x000fe80000004800 */
[----:B------:R-:W-:Y:S04]  /*0c60*/  @!P5 STS [R53.X4+0x2300], R10 ;  /* 0x0023000a3500d388 */ /* 0x000fe80000004800 */
[----:B------:R-:W-:Y:S04]  /*0c70*/  @!P6 STS [R53.X4+0x23e0], R12 ;  /* 0x0023e00c3500e388 */ /* 0x000fe80000004800 */
[----:B------:R-:W-:Y:S06]  /*0c80*/  BAR.SYNC 0x0 ;  /* 0x0000000000007b1d */ /* 0x000fec0000000000 */
[----:B------:R-:W-:Y:S04]  /*0c90*/  LDS R63, [R53.X4] ;  /* 0x00000000353f7984 */ /* 0x000fe80000004800 */
[----:B------:R-:W0:Y:S04]  /*0ca0*/  LDS.128 R24, [0x1c00] ;  /* 0x001c0000ff187984 */ /* 0x000e280000000c00 */
[----:B------:R-:W1:Y:S04]  /*0cb0*/  LDS R64, [R53.X4+0xe0] ;  /* 0x0000e00035407984 */ /* 0x000e680000004800 */
[----:B------:R-:W2:Y:S04]  /*0cc0*/  LDS.128 R32, [0x1c80] ;  /* 0x001c8000ff207984 */ /* 0x000ea80000000c00 */
[----:B------:R-:W3:Y:S04]  /*0cd0*/  LDS R41, [R53.X4+0x1c0] ;  /* 0x0001c00035297984 */ /* 0x000ee80000004800 */
[----:B------:R-:W4:Y:S04]  /*0ce0*/  LDS.128 R36, [0x2080] ;  /* 0x00208000ff247984 */ /* 0x000f280000000c00 */
[----:B------:R-:W5:Y:S04]  /*0cf0*/  LDS R40, [R53.X4+0x2a0] ;  /* 0x0002a00035287984 */ /* 0x000f680000004800 */
[----:B------:R-:W5:Y:S04]  /*0d00*/  LDS.128 R12, [0x2100] ;  /* 0x00210000ff0c7984 */ /* 0x000f680000000c00 */
[----:B------:R-:W5:Y:S04]  /*0d10*/  LDS.128 R20, [0x2180] ;  /* 0x00218000ff147984 */ /* 0x000f680000000c00 */
[----:B------:R-:W5:Y:S04]  /*0d20*/  LDS.128 R28, [0x2000] ;  /* 0x00200000ff1c7984 */ /* 0x000f680000000c00 */
[----:B------:R-:W5:Y:S01]  /*0d30*/  LDS.128 R8, [0x1d00] ;  /* 0x001d0000ff087984 */ /* 0x000f620000000c00 */
[----:B0-----:R-:W-:-:S03]  /*0d40*/  FFMA R24, R24, R63, UR4 ;  /* 0x0000000418187e23 */ /* 0x001fc6000800003f */
[----:B------:R-:W0:Y:S01]  /*0d50*/  LDS.128 R16, [0x1d80] ;  /* 0x001d8000ff107984 */ /* 0x000e220000000c00 */
[----:B-1----:R-:W-:Y:S02]  /*0d60*/  FFMA R24, R64, R25, R24 ;  /* 0x0000001940187223 */ /* 0x002fe40000000018 */
[----:B--2---:R-:W-:Y:S02]  /*0d70*/  FFMA R32, R32, R63, UR4 ;  /* 0x0000000420207e23 */ /* 0x004fe4000800003f */
[C---:B---3--:R-:W-:Y:S02]  /*0d80*/  FFMA R24, R41.reuse, R26, R24 ;  /* 0x0000001a29187223 */ /* 0x048fe40000000018 */
[----:B------:R-:W-:Y:S02]  /*0d90*/  FFMA R32, R64, R33, R32 ;  /* 0x0000002140207223 */ /* 0x000fe40000000020 */
[----:B----4-:R-:W-:Y:S02]  /*0da0*/  FFMA R36, R36, R63, UR4 ;  /* 0x0000000424247e23 */ /* 0x010fe4000800003f */
[----:B------:R-:W-:-:S02]  /*0db0*/  FFMA R32, R41, R34, R32 ;  /* 0x0000002229207223 */ /* 0x000fc40000000020 */
[----:B-----5:R-:W-:Y:S02]  /*0dc0*/  FFMA R43, R40, R27, R24 ;  /* 0x0000001b282b7223 */ /* 0x020fe40000000018 */
[----:B------:R-:W-:Y:S01]  /*0dd0*/  FFMA R36, R64, R37, R36 ;  /* 0x0000002540247223 */ /* 0x000fe20000000024 */
[----:B------:R-:W1:Y:S01]  /*0de0*/  LDS.128 R24, [0x1e00] ;  /* 0x001e0000ff187984 */ /* 0x000e620000000c00 */
[C---:B------:R-:W-:Y:S02]  /*0df0*/  FFMA R60, R40.reuse, R35, R32 ;  /* 0x00000023283c7223 */ /* 0x040fe40000000020 */
[----:B------:R-:W-:Y:S01]  /*0e00*/  FFMA R36, R41, R38, R36 ;  /* 0x0000002629247223 */ /* 0x000fe20000000024 */
[----:B------:R-:W2:Y:S03]  /*0e10*/  LDS.128 R32, [0x1e80] ;  /* 0x001e8000ff207984 */ /* 0x000ea60000000c00 */
[----:B------:R-:W-:-:S02]  /*0e20*/  FFMA R58, R40, R39, R36 ;  /* 0x00000027283a7223 */ /* 0x000fc40000000024 */
[----:B------:R-:W3:Y:S01]  /*0e30*/  LDS.128 R36, [0x2280] ;  /* 0x00228000ff247984 */ /* 0x000ee20000000c00 */
[-C--:B------:R-:W-:Y:S02]  /*0e40*/  FFMA R12, R12, R63.reuse, UR5 ;  /* 0x000000050c0c7e23 */ /* 0x080fe4000800003f */
[----:B------:R-:W-:Y:S02]  /*0e50*/  FFMA R20, R20, R63, UR4 ;  /* 0x0000000414147e23 */ /* 0x000fe4000800003f */
[C---:B------:R-:W-:Y:S02]  /*0e60*/  FFMA R12, R64.reuse, R13, R12 ;  /* 0x0000000d400c7223 */ /* 0x040fe4000000000c */
[----:B------:R-:W-:Y:S02]  /*0e70*/  FFMA R20, R64, R21, R20 ;  /* 0x0000001540147223 */ /* 0x000fe40000000014 */
[C---:B------:R-:W-:Y:S02]  /*0e80*/  FFMA R12, R41.reuse, R14, R12 ;  /* 0x0000000e290c7223 */ /* 0x040fe4000000000c */
[----:B------:R-:W-:-:S02]  /*0e90*/  FFMA R20, R41, R22, R20 ;  /* 0x0000001629147223 */ /* 0x000fc40000000014 */
[-C--:B------:R-:W-:Y:S02]  /*0ea0*/  FFMA R28, R28, R63.reuse, UR5 ;  /* 0x000000051c1c7e23 */ /* 0x080fe4000800003f */
[-C--:B------:R-:W-:Y:S02]  /*0eb0*/  FFMA R8, R8, R63.reuse, UR4 ;  /* 0x0000000408087e23 */ /* 0x080fe4000800003f */
[----:B0-----:R-:W-:Y:S02]  /*0ec0*/  FFMA R16, R16, R63, UR4 ;  /* 0x0000000410107e23 */ /* 0x001fe4000800003f */
[C---:B------:R-:W-:Y:S02]  /*0ed0*/  FFMA R56, R40.reuse, R15, R12 ;  /* 0x0000000f28387223 */ /* 0x040fe4000000000c */
[----:B------:R-:W-:Y:S01]  /*0ee0*/  FFMA R62, R40, R23, R20 ;  /* 0x00000017283e7223 */ /* 0x000fe20000000014 */
[----:B------:R-:W0:Y:S01]  /*0ef0*/  LDS.128 R12, [0x2300] ;  /* 0x00230000ff0c7984 */ /* 0x000e220000000c00 */
[----:B------:R-:W-:-:S03]  /*0f00*/  FFMA R28, R64, R29, R28 ;  /* 0x0000001d401c7223 */ /* 0x000fc6000000001c */
[----:B------:R-:W4:Y:S01]  /*0f10*/  LDS.128 R20, [0x1f80] ;  /* 0x001f8000ff147984 */ /* 0x000f220000000c00 */
[C---:B------:R-:W-:Y:S02]  /*0f20*/  FFMA R8, R64.reuse, R9, R8 ;  /* 0x0000000940087223 */ /* 0x040fe40000000008 */
[----:B------:R-:W-:Y:S02]  /*0f30*/  FFMA R16, R64, R17, R16 ;  /* 0x0000001140107223 */ /* 0x000fe40000000010 */
[C---:B------:R-:W-:Y:S02]  /*0f40*/  FFMA R28, R41.reuse, R30, R28 ;  /* 0x0000001e291c7223 */ /* 0x040fe4000000001c */
[C---:B------:R-:W-:Y:S02]  /*0f50*/  FFMA R10, R41.reuse, R10, R8 ;  /* 0x0000000a290a7223 */ /* 0x040fe40000000008 */
[----:B------:R-:W-:Y:S02]  /*0f60*/  FFMA R16, R41, R18, R16 ;  /* 0x0000001229107223 */ /* 0x000fe40000000010 */
[----:B------:R-:W-:-:S02]  /*0f70*/  FFMA R42, R40, R31, R28 ;  /* 0x0000001f282a7223 */ /* 0x000fc4000000001c */
[C---:B------:R-:W-:Y:S01]  /*0f80*/  FFMA R65, R40.reuse, R11, R10 ;  /* 0x0000000b28417223 */ /* 0x040fe2000000000a */
[----:B------:R-:W5:Y:S01]  /*0f90*/  LDS.128 R28, [0x2200] ;  /* 0x00220000ff1c7984 */ /* 0x000f620000000c00 */
[----:B------:R-:W-:Y:S02]  /*0fa0*/  FFMA R47, R40, R19, R16 ;  /* 0x00000013282f7223 */ /* 0x000fe40000000010 */
[-C--:B-1----:R-:W-:Y:S01]  /*0fb0*/  FFMA R24, R24, R63.reuse, UR4 ;  /* 0x0000000418187e23 */ /* 0x082fe2000800003f */
[----:B------:R-:W1:Y:S04]  /*0fc0*/  LDS.128 R8, [0x1f00] ;  /* 0x001f0000ff087984 */ /* 0x000e680000000c00 */
[----:B------:R-:W1:Y:S01]  /*0fd0*/  LDS.128 R16, [0x2380] ;  /* 0x00238000ff107984 */ /* 0x000e620000000c00 */
[----:B--2---:R-:W-:-:S02]  /*0fe0*/  FFMA R32, R32, R63, UR5 ;  /* 0x0000000520207e23 */ /* 0x004fc4000800003f */
[C---:B------:R-:W-:Y:S02]  /*0ff0*/  FFMA R24, R64.reuse, R25, R24 ;  /* 0x0000001940187223 */ /* 0x040fe40000000018 */
[----:B------:R-:W-:Y:S02]  /*1000*/  FFMA R32, R64, R33, R32 ;  /* 0x0000002140207223 */ /* 0x000fe40000000020 */
[C---:B------:R-:W-:Y:S02]  /*1010*/  FFMA R24, R41.reuse, R26, R24 ;  /* 0x0000001a29187223 */ /* 0x040fe40000000018 */
[----:B---3--:R-:W-:Y:S02]  /*1020*/  FFMA R36, R36, R63, UR4 ;  /* 0x0000000424247e23 */ /* 0x008fe4000800003f */
[----:B------:R-:W-:Y:S02]  /*1030*/  FFMA R32, R41, R34, R32 ;  /* 0x0000002229207223 */ /* 0x000fe40000000020 */
[----:B------:R-:W-:-:S02]  /*1040*/  FFMA R34, R40, R27, R24 ;  /* 0x0000001b28227223 */ /* 0x000fc40000000018 */
[----:B------:R-:W-:Y:S01]  /*1050*/  FFMA R36, R64, R37, R36 ;  /* 0x0000002540247223 */ /* 0x000fe20000000024 */
[----:B------:R-:W-:Y:S04]  /*1060*/  LDS.128 R24, [0x1c90] ;  /* 0x001c9000ff187984 */ /* 0x000fe80000000c00 */
[----:B------:R-:W2:Y:S01]  /*1070*/  LDS R37, [R53.X4+0x380] ;  /* 0x0003800035257984 */ /* 0x000ea20000004800 */
[-C--:B0-----:R-:W-:Y:S02]  /*1080*/  FFMA R12, R12, R63.reuse, UR4 ;  /* 0x000000040c0c7e23 */ /* 0x081fe4000800003f */
[----:B----4-:R-:W-:Y:S02]  /*1090*/  FFMA R20, R20, R63, UR4 ;  /* 0x0000000414147e23 */ /* 0x010fe4000800003f */
[----:B------:R-:W-:-:S02]  /*10a0*/  FFMA R12, R64, R13, R12 ;  /* 0x0000000d400c7223 */ /* 0x000fc4000000000c */
[----:B------:R-:W-:Y:S02]  /*10b0*/  FFMA R20, R64, R21, R20 ;  /* 0x0000001540147223 */ /* 0x000fe40000000014 */
[C---:B------:R-:W-:Y:S02]  /*10c0*/  FFMA R12, R41.reuse, R14, R12 ;  /* 0x0000000e290c7223 */ /* 0x040fe4000000000c */
[C---:B------:R-:W-:Y:S02]  /*10d0*/  FFMA R20, R41.reuse, R22, R20 ;  /* 0x0000001629147223 */ /* 0x040fe40000000014 */
[-C--:B-----5:R-:W-:Y:S02]  /*10e0*/  FFMA R28, R28, R63.reuse, UR6 ;  /* 0x000000061c1c7e23 */ /* 0x0a0fe4000800003f */
[----:B------:R-:W-:Y:S02]  /*10f0*/  FFMA R36, R41, R38, R36 ;  /* 0x0000002629247223 */ /* 0x000fe40000000024 */
[----:B-1----:R-:W-:-:S02]  /*1100*/  FFMA R8, R8, R63, UR4 ;  /* 0x0000000408087e23 */ /* 0x002fc4000800003f */
[----:B------:R-:W-:Y:S02]  /*1110*/  FFMA R33, R40, R15, R12 ;  /* 0x0000000f28217223 */ /* 0x000fe4000000000c */
[----:B------:R-:W-:Y:S01]  /*1120*/  FFMA R16, R16, R63, UR4 ;  /* 0x0000000410107e23 */ /* 0x000fe2000800003f */
[----:B------:R-:W0:Y:S01]  /*1130*/  LDS.128 R12, [0x1c10] ;  /* 0x001c1000ff0c7984 */ /* 0x000e220000000c00 */
[----:B------:R-:W-:-:S03]  /*1140*/  FFMA R38, R40, R23, R20 ;  /* 0x0000001728267223 */ /* 0x000fc60000000014 */
[----:B------:R-:W1:Y:S01]  /*1150*/  LDS.128 R20, [0x1d10] ;  /* 0x001d1000ff147984 */ /* 0x000e620000000c00 */
[C---:B------:R-:W-:Y:S02]  /*1160*/  FFMA R28, R64.reuse, R29, R28 ;  /* 0x0000001d401c7223 */ /* 0x040fe4000000001c */
[C---:B------:R-:W-:Y:S02]  /*1170*/  FFMA R8, R64.reuse, R9, R8 ;  /* 0x0000000940087223 */ /* 0x040fe40000000008 */
[----:B------:R-:W-:Y:S02]  /*1180*/  FFMA R16, R64, R17, R16 ;  /* 0x0000001140107223 */ /* 0x000fe40000000010 */
[----:B------:R-:W-:Y:S02]  /*1190*/  FFMA R39, R40, R39, R36 ;  /* 0x0000002728277223 */ /* 0x000fe40000000024 */
[----:B------:R-:W3:Y:S01]  /*11a0*/  LDS R36, [R53.X4+0x460] ;  /* 0x0004600035247984 */ /* 0x000ee20000004800 */
[----:B------:R-:W-:-:S02]  /*11b0*/  FFMA R28, R41, R30, R28 ;  /* 0x0000001e291c7223 */ /* 0x000fc4000000001c */
[C---:B------:R-:W-:Y:S02]  /*11c0*/  FFMA R8, R41.reuse, R10, R8 ;  /* 0x0000000a29087223 */ /* 0x040fe40000000008 */
[----:B------:R-:W-:Y:S02]  /*11d0*/  FFMA R16, R41, R18, R16 ;  /* 0x0000001229107223 */ /* 0x000fe40000000010 */
[----:B------:R-:W4:Y:S01]  /*11e0*/  LDS R41, [R53.X4+0x540] ;  /* 0x0005400035297984 */ /* 0x000f220000004800 */
[C---:B------:R-:W-:Y:S02]  /*11f0*/  FFMA R35, R40.reuse, R35, R32 ;  /* 0x0000002328237223 */ /* 0x040fe40000000020 */
[C---:B------:R-:W-:Y:S02]  /*1200*/  FFMA R61, R40.reuse, R31, R28 ;  /* 0x0000001f283d7223 */ /* 0x040fe4000000001c */
[C---:B------:R-:W-:Y:S01]  /*1210*/  FFMA R32, R40.reuse, R11, R8 ;  /* 0x0000000b28207223 */ /* 0x040fe20000000008 */
[----:B------:R-:W5:Y:S01]  /*1220*/  LDS.128 R28, [0x2090] ;  /* 0x00209000ff1c7984 */ /* 0x000f620000000c00 */
[----:B------:R-:W-:-:S02]  /*1230*/  FFMA R40, R40, R19, R16 ;  /* 0x0000001328287223 */ /* 0x000fc40000000010 */
[-C--:B--2---:R-:W-:Y:S01]  /*1240*/  FFMA R24, R24, R37.reuse, R60 ;  /* 0x0000002518187223 */ /* 0x084fe2000000003c */
[----:B------:R-:W2:Y:S04]  /*1250*/  LDS.128 R8, [0x2010] ;  /* 0x00201000ff087984 */ /* 0x000ea80000000c00 */
[----:B------:R-:W2:Y:S04]  /*1260*/  LDS.128 R16, [0x2110] ;  /* 0x00211000ff107984 */ /* 0x000ea80000000c00 */
[----:B------:R-:W2:Y:S01]  /*1270*/  LDS R60, [R53.X4+0x620] ;  /* 0x00062000353c7984 */ /* 0x000ea20000004800 */
[----:B0-----:R-:W-:-:S02]  /*1280*/  FFMA R12, R12, R37, R43 ;  /* 0x000000250c0c7223 */ /* 0x001fc4000000002b */
[----:B-1----:R-:W-:Y:S02]  /*1290*/  FFMA R20, R20, R37, R65 ;  /* 0x0000002514147223 */ /* 0x002fe40000000041 */
[C---:B---3--:R-:W-:Y:S02]  /*12a0*/  FFMA R12, R36.reuse, R13, R12 ;  /* 0x0000000d240c7223 */ /* 0x048fe4000000000c */
[C---:B------:R-:W-:Y:S02]  /*12b0*/  FFMA R24, R36.reuse, R25, R24 ;  /* 0x0000001924187223 */ /* 0x040fe40000000018 */
[----:B------:R-:W-:Y:S02]  /*12c0*/  FFMA R20, R36, R21, R20 ;  /* 0x0000001524147223 */ /* 0x000fe40000000014 */
[C---:B----4-:R-:W-:Y:S02]  /*12d0*/  FFMA R14, R41.reuse, R14, R12 ;  /* 0x0000000e290e7223 */ /* 0x050fe4000000000c */
[----:B------:R-:W-:-:S02]  /*12e0*/  FFMA R24, R41, R26, R24 ;  /* 0x0000001a29187223 */ /* 0x000fc40000000018 */
[----:B------:R-:W-:Y:S02]  /*12f0*/  FFMA R20, R41, R22, R20 ;  /* 0x0000001629147223 */ /* 0x000fe40000000014 */
[-C--:B-----5:R-:W-:Y:S02]  /*1300*/  FFMA R28, R28, R37.reuse, R58 ;  /* 0x000000251c1c7223 */ /* 0x0a0fe4000000003a */
[-C--:B--2---:R-:W-:Y:S02]  /*1310*/  FFMA R8, R8, R37.reuse, R42 ;  /* 0x0000002508087223 */ /* 0x084fe4000000002a */
[----:B------:R-:W-:Y:S02]  /*1320*/  FFMA R16, R16, R37, R56 ;  /* 0x0000002510107223 */ /* 0x000fe40000000038 */
[C---:B------:R-:W-:Y:S02]  /*1330*/  FFMA R63, R60.reuse, R15, R14 ;  /* 0x0000000f3c3f7223 */ /* 0x040fe4000000000e */
[C---:B------:R-:W-:Y:S01]  /*1340*/  FFMA R58, R60.reuse, R27, R24 ;  /* 0x0000001b3c3a7223 */ /* 0x040fe20000000018 */
[----:B------:R-:W0:Y:S01]  /*1350*/  LDS.128 R12, [0x1d90] ;  /* 0x001d9000ff0c7984 */ /* 0x000e220000000c00 */
[----:B------:R-:W-:-:S03]  /*1360*/  FFMA R56, R60, R23, R20 ;  /* 0x000000173c387223 */ /* 0x000fc60000000014 */
[----:B------:R-:W1:Y:S01]  /*1370*/  LDS.128 R24, [0x2190] ;  /* 0x00219000ff187984 */ /* 0x000e620000000c00 */
[----:B------:R-:W-:-:S03]  /*1380*/  FFMA R8, R36, R9, R8 ;  /* 0x0000000924087223 */ /* 0x000fc60000000008 */
[----:B------:R-:W2:Y:S01]  /*1390*/  LDS.128 R20, [0x1e10] ;  /* 0x001e1000ff147984 */ /* 0x000ea20000000c00 */
[----:B------:R-:W-:-:S04]  /*13a0*/  FFMA R10, R41, R10, R8 ;  /* 0x0000000a290a7223 */ /* 0x000fc80000000008 */
[----:B------:R-:W-:Y:S02]  /*13b0*/  FFMA R64, R60, R11, R10 ;  /* 0x0000000b3c407223 */ /* 0x000fe4000000000a */
[----:B------:R-:W3:Y:S01]  /*13c0*/  LDS.128 R8, [0x2210] ;  /* 0x00221000ff087984 */ /* 0x000ee20000000c00 */
[-C--:B0-----:R-:W-:Y:S02]  /*13d0*/  FFMA R12, R12, R37.reuse, R47 ;  /* 0x000000250c0c7223 */ /* 0x081fe4000000002f */
[-C--:B-1----:R-:W-:Y:S02]  /*13e0*/  FFMA R24, R24, R37.reuse, R62 ;  /* 0x0000002518187223 */ /* 0x082fe4000000003e */
[----:B--2---:R-:W-:Y:S02]  /*13f0*/  FFMA R20, R20, R37, R34 ;  /* 0x0000002514147223 */ /* 0x004fe40000000022 */
[C---:B------:R-:W-:Y:S02]  /*1400*/  FFMA R12, R36.reuse, R13, R12 ;  /* 0x0000000d240c7223 */ /* 0x040fe4000000000c */
[----:B------:R-:W-:-:S02]  /*1410*/  FFMA R24, R36, R25, R24 ;  /* 0x0000001924187223 */ /* 0x000fc40000000018 */
[----:B------:R-:W-:Y:S02]  /*1420*/  FFMA R20, R36, R21, R20 ;  /* 0x0000001524147223 */ /* 0x000fe40000000014 */
[C---:B------:R-:W-:Y:S02]  /*1430*/  FFMA R12, R41.reuse, R14, R12 ;  /* 0x0000000e290c7223 */ /* 0x040fe4000000000c */
[C---:B------:R-:W-:Y:S02]  /*1440*/  FFMA R24, R41.reuse, R26, R24 ;  /* 0x0000001a29187223 */ /* 0x040fe40000000018 */
[----:B------:R-:W-:Y:S02]  /*1450*/  FFMA R20, R41, R22, R20 ;  /* 0x0000001629147223 */ /* 0x000fe40000000014 */
[----:B---3--:R-:W-:Y:S02]  /*1460*/  FFMA R8, R8, R37, R61 ;  /* 0x0000002508087223 */ /* 0x008fe4000000003d */
[----:B------:R-:W-:-:S02]  /*1470*/  FFMA R65, R60, R15, R12 ;  /* 0x0000000f3c417223 */ /* 0x000fc4000000000c */
[C---:B------:R-:W-:Y:S01]  /*1480*/  FFMA R47, R60.reuse, R27, R24 ;  /* 0x0000001b3c2f7223 */ /* 0x040fe20000000018 */
[----:B------:R-:W0:Y:S01]  /*1490*/  LDS.128 R12, [0x1e90] ;  /* 0x001e9000ff0c7984 */ /* 0x000e220000000c00 */
[----:B------:R-:W-:-:S03]  /*14a0*/  FFMA R61, R60, R23, R20 ;  /* 0x000000173c3d7223 */ /* 0x000fc60000000014 */
[----:B------:R-:W1:Y:S04]  /*14b0*/  LDS.128 R20, [0x1f10] ;  /* 0x001f1000ff147984 */ /* 0x000e680000000c00 */
[----:B------:R-:W2:Y:S01]  /*14c0*/  LDS.128 R24, [0x2310] ;  /* 0x00231000ff187984 */ /* 0x000ea20000000c00 */
[C---:B------:R-:W-:Y:S02]  /*14d0*/  FFMA R28, R36.reuse, R29, R28 ;  /* 0x0000001d241c7223 */ /* 0x040fe4000000001c */
[----:B------:R-:W-:Y:S02]  /*14e0*/  FFMA R16, R36, R17, R16 ;  /* 0x0000001124107223 */ /* 0x000fe40000000010 */
[C---:B------:R-:W-:Y:S02]  /*14f0*/  FFMA R28, R41.reuse, R30, R28 ;  /* 0x0000001e291c7223 */ /* 0x040fe4000000001c */
[----:B------:R-:W-:-:S02]  /*1500*/  FFMA R18, R41, R18, R16 ;  /* 0x0000001229127223 */ /* 0x000fc40000000010 */
[C---:B------:R-:W-:Y:S02]  /*1510*/  FFMA R66, R60.reuse, R31, R28 ;  /* 0x0000001f3c427223 */ /* 0x040fe4000000001c */
[----:B------:R-:W3:Y:S01]  /*1520*/  LDS.128 R28, [0x1f90] ;  /* 0x001f9000ff1c7984 */ /* 0x000ee20000000c00 */
[----:B------:R-:W-:-:S03]  /*1530*/  FFMA R62, R60, R19, R18 ;  /* 0x000000133c3e7223 */ /* 0x000fc60000000012 */
[----:B------:R-:W4:Y:S01]  /*1540*/  LDS.128 R16, [0x2290] ;  /* 0x00229000ff107984 */ /* 0x000f220000000c00 */
[-C--:B0-----:R-:W-:Y:S02]  /*1550*/  FFMA R12, R12, R37.reuse, R35 ;  /* 0x000000250c0c7223 */ /* 0x081fe40000000023 */
[-C--:B-1----:R-:W-:Y:S02]  /*1560*/  FFMA R20, R20, R37.reuse, R32 ;  /* 0x0000002514147223 */ /* 0x082fe40000000020 */
[----:B--2---:R-:W-:Y:S02]  /*1570*/  FFMA R24, R24, R37, R33 ;  /* 0x0000002518187223 */ /* 0x004fe40000000021 */
[----:B------:R-:W0:Y:S01]  /*1580*/  LDS.128 R32, [0x2390] ;  /* 0x00239000ff207984 */ /* 0x000e220000000c00 */
[C---:B------:R-:W-:Y:S02]  /*1590*/  FFMA R12, R36.reuse, R13, R12 ;  /* 0x0000000d240c7223 */ /* 0x040fe4000000000c */
[----:B------:R-:W-:-:S02]  /*15a0*/  FFMA R8, R36, R9, R8 ;  /* 0x0000000924087223 */ /* 0x000fc40000000008 */
[C---:B------:R-:W-:Y:S02]  /*15b0*/  FFMA R14, R41.reuse, R14, R12 ;  /* 0x0000000e290e7223 */ /* 0x040fe4000000000c */
[-C--:B---3--:R-:W-:Y:S02]  /*15c0*/  FFMA R28, R28, R37.reuse, R38 ;  /* 0x000000251c1c7223 */ /* 0x088fe40000000026 */
[----:B------:R-:W-:Y:S02]  /*15d0*/  FFMA R10, R41, R10, R8 ;  /* 0x0000000a290a7223 */ /* 0x000fe40000000008 */
[----:B----4-:R-:W-:Y:S02]  /*15e0*/  FFMA R16, R16, R37, R39 ;  /* 0x0000002510107223 */ /* 0x010fe40000000027 */
[----:B------:R-:W-:Y:S02]  /*15f0*/  FFMA R8, R36, R29, R28 ;  /* 0x0000001d24087223 */ /* 0x000fe4000000001c */
[----:B------:R-:W-:Y:S01]  /*1600*/  FFMA R70, R60, R15, R14 ;  /* 0x0000000f3c467223 */ /* 0x000fe2000000000e */
[----:B------:R-:W-:Y:S01]  /*1610*/  LDS R29, [R53.X4+0x700] ;  /* 0x00070000351d7984 */ /* 0x000fe20000004800 */
[----:B------:R-:W-:-:S03]  /*1620*/  FFMA R16, R36, R17, R16 ;  /* 0x0000001124107223 */ /* 0x000fc60000000010 */
[----:B------:R-:W1:Y:S01]  /*1630*/  LDS.128 R12, [0x1ca0] ;  /* 0x001ca000ff0c7984 */ /* 0x000e620000000c00 */
[----:B------:R-:W-:-:S03]  /*1640*/  FFMA R8, R41, R30, R8 ;  /* 0x0000001e29087223 */ /* 0x000fc60000000008 */
[----:B------:R-:W-:Y:S01]  /*1650*/  LDS R30, [R53.X4+0x7e0] ;  /* 0x0007e000351e7984 */ /* 0x000fe20000004800 */
[----:B------:R-:W-:-:S03]  /*1660*/  FFMA R18, R41, R18, R16 ;  /* 0x0000001229127223 */ /* 0x000fc60000000010 */
[----:B------:R-:W-:Y:S01]  /*1670*/  LDS R28, [R53.X4+0x9a0] ;  /* 0x0009a000351c7984 */ /* 0x000fe20000004800 */
[----:B------:R-:W-:-:S03]  /*1680*/  FFMA R67, R60, R19, R18 ;  /* 0x000000133c437223 */ /* 0x000fc60000000012 */
[----:B------:R-:W2:Y:S01]  /*1690*/  LDS.128 R16, [0x20a0] ;  /* 0x0020a000ff107984 */ /* 0x000ea20000000c00 */
[----:B0-----:R-:W-:-:S04]  /*16a0*/  FFMA R32, R32, R37, R40 ;  /* 0x0000002520207223 */ /* 0x001fc80000000028 */
[C---:B------:R-:W-:Y:S02]  /*16b0*/  FFMA R32, R36.reuse, R33, R32 ;  /* 0x0000002124207223 */ /* 0x040fe40000000020 */
[----:B------:R-:W0:Y:S01]  /*16c0*/  LDS R33, [R53.X4+0x8c0] ;  /* 0x0008c00035217984 */ /* 0x000e220000004800 */
[C---:B------:R-:W-:Y:S02]  /*16d0*/  FFMA R20, R36.reuse, R21, R20 ;  /* 0x0000001524147223 */ /* 0x040fe40000000014 */
[----:B------:R-:W-:Y:S02]  /*16e0*/  FFMA R24, R36, R25, R24 ;  /* 0x0000001924187223 */ /* 0x000fe40000000018 */
[C---:B------:R-:W-:Y:S01]  /*16f0*/  FFMA R22, R41.reuse, R22, R20 ;  /* 0x0000001629167223 */ /* 0x040fe20000000014 */
[----:B------:R-:W-:Y:S01]  /*1700*/  LDS.128 R36, [0x1c20] ;  /* 0x001c2000ff247984 */ /* 0x000fe20000000c00 */
[C---:B------:R-:W-:Y:S02]  /*1710*/  FFMA R26, R41.reuse, R26, R24 ;  /* 0x0000001a291a7223 */ /* 0x040fe40000000018 */
[----:B------:R-:W-:-:S02]  /*1720*/  FFMA R9, R41, R34, R32 ;  /* 0x0000002229097223 */ /* 0x000fc40000000020 */
[----:B------:R-:W3:Y:S01]  /*1730*/  LDS.128 R40, [0x2020] ;  /* 0x00202000ff287984 */ /* 0x000ee20000000c00 */
[-C--:B-1----:R-:W-:Y:S02]  /*1740*/  FFMA R12, R12, R29.reuse, R58 ;  /* 0x0000001d0c0c7223 */ /* 0x082fe4000000003a */
[----:B--2---:R-:W-:Y:S01]  /*1750*/  FFMA R16, R16, R29, R66 ;  /* 0x0000001d10107223 */ /* 0x004fe20000000042 */
[----:B------:R-:W-:Y:S01]  /*1760*/  LDS R58, [R53.X4+0xd20] ;  /* 0x000d2000353a7984 */ /* 0x000fe20000004800 */
[C---:B------:R-:W-:Y:S02]  /*1770*/  FFMA R12, R30.reuse, R13, R12 ;  /* 0x0000000d1e0c7223 */ /* 0x040fe4000000000c */
[----:B------:R-:W-:Y:S02]  /*1780*/  FFMA R16, R30, R17, R16 ;  /* 0x000000111e107223 */ /* 0x000fe40000000010 */
[----:B0-----:R-:W-:-:S04]  /*1790*/  FFMA R12, R33, R14, R12 ;  /* 0x0000000e210c7223 */ /* 0x001fc8000000000c */
[----:B------:R-:W-:Y:S02]  /*17a0*/  FFMA R69, R28, R15, R12 ;  /* 0x0000000f1c457223 */ /* 0x000fe4000000000c */
[----:B------:R-:W0:Y:S01]  /*17b0*/  LDS.128 R12, [0x21a0] ;  /* 0x0021a000ff0c7984 */ /* 0x000e220000000c00 */
[----:B------:R-:W-:Y:S02]  /*17c0*/  FFMA R16, R33, R18, R16 ;  /* 0x0000001221107223 */ /* 0x000fe40000000010 */
[----:B---3--:R-:W-:-:S04]  /*17d0*/  FFMA R40, R40, R29, R64 ;  /* 0x0000001d28287223 */ /* 0x008fc80000000040 */
[----:B------:R-:W-:Y:S02]  /*17e0*/  FFMA R40, R30, R41, R40 ;  /* 0x000000291e287223 */ /* 0x000fe40000000028 */
[----:B------:R-:W-:Y:S02]  /*17f0*/  FFMA R41, R28, R19, R16 ;  /* 0x000000131c297223 */ /* 0x000fe40000000010 */
[----:B------:R-:W1:Y:S01]  /*1800*/  LDS.128 R16, [0x1e20] ;  /* 0x001e2000ff107984 */ /* 0x000e620000000c00 */
[----:B------:R-:W-:-:S03]  /*1810*/  FFMA R34, R60, R27, R26 ;  /* 0x0000001b3c227223 */ /* 0x000fc6000000001a */
[----:B------:R-:W2:Y:S01]  /*1820*/  LDS.128 R24, [0x1da0] ;  /* 0x001da000ff187984 */ /* 0x000ea20000000c00 */
[----:B------:R-:W-:-:S03]  /*1830*/  FFMA R32, R60, R23, R22 ;  /* 0x000000173c207223 */ /* 0x000fc60000000016 */
[----:B------:R-:W3:Y:S01]  /*1840*/  LDS.128 R20, [0x2120] ;  /* 0x00212000ff147984 */ /* 0x000ee20000000c00 */
[----:B------:R-:W-:Y:S02]  /*1850*/  FFMA R40, R33, R42, R40 ;  /* 0x0000002a21287223 */ /* 0x000fe40000000028 */
[----:B0-----:R-:W-:-:S04]  /*1860*/  FFMA R12, R12, R29, R47 ;  /* 0x0000001d0c0c7223 */ /* 0x001fc8000000002f */
[----:B------:R-:W-:-:S04]  /*1870*/  FFMA R12, R30, R13, R12 ;  /* 0x0000000d1e0c7223 */ /* 0x000fc8000000000c */
[----:B------:R-:W-:-:S04]  /*1880*/  FFMA R14, R33, R14, R12 ;  /* 0x0000000e210e7223 */ /* 0x000fc8000000000c */
[----:B------:R-:W-:Y:S02]  /*1890*/  FFMA R42, R28, R15, R14 ;  /* 0x0000000f1c2a7223 */ /* 0x000fe4000000000e */
[----:B-1----:R-:W-:Y:S01]  /*18a0*/  FFMA R16, R16, R29, R61 ;  /* 0x0000001d10107223 */ /* 0x002fe2000000003d */
[----:B------:R-:W0:Y:S03]  /*18b0*/  LDS.128 R12, [0x1f20] ;  /* 0x001f2000ff0c7984 */ /* 0x000e260000000c00 */
[----:B------:R-:W-:Y:S02]  /*18c0*/  FFMA R16, R30, R17, R16 ;  /* 0x000000111e107223 */ /* 0x000fe40000000010 */
[-C--:B--2---:R-:W-:Y:S02]  /*18d0*/  FFMA R24, R24, R29.reuse, R65 ;  /* 0x0000001d18187223 */ /* 0x084fe40000000041 */
[----:B------:R-:W-:Y:S01]  /*18e0*/  FFMA R16, R33, R18, R16 ;  /* 0x0000001221107223 */ /* 0x000fe20000000010 */
[----:B------:R-:W-:Y:S01]  /*18f0*/  LDS R65, [R53.X4+0xa80] ;  /* 0x000a800035417984 */ /* 0x000fe20000004800 */
[----:B---3--:R-:W-:-:S02]  /*1900*/  FFMA R20, R20, R29, R62 ;  /* 0x0000001d14147223 */ /* 0x008fc4000000003e */
[----:B------:R-:W-:Y:S02]  /*1910*/  FFMA R24, R30, R25, R24 ;  /* 0x000000191e187223 */ /* 0x000fe40000000018 */
[----:B------:R-:W-:Y:S02]  /*1920*/  FFMA R61, R28, R19, R16 ;  /* 0x000000131c3d7223 */ /* 0x000fe40000000010 */
[----:B------:R-:W1:Y:S01]  /*1930*/  LDS.128 R16, [0x2320] ;  /* 0x00232000ff107984 */ /* 0x000e620000000c00 */
[----:B------:R-:W-:Y:S02]  /*1940*/  FFMA R36, R36, R29, R63 ;  /* 0x0000001d24247223 */ /* 0x000fe4000000003f */
[C---:B------:R-:W-:Y:S02]  /*1950*/  FFMA R20, R30.reuse, R21, R20 ;  /* 0x000000151e147223 */ /* 0x040fe40000000014 */
[----:B------:R-:W-:Y:S02]  /*1960*/  FFMA R24, R33, R26, R24 ;  /* 0x0000001a21187223 */ /* 0x000fe40000000018 */
[----:B------:R-:W-:-:S02]  /*1970*/  FFMA R36, R30, R37, R36 ;  /* 0x000000251e247223 */ /* 0x000fc40000000024 */
[----:B------:R-:W-:Y:S02]  /*1980*/  FFMA R20, R33, R22, R20 ;  /* 0x0000001621147223 */ /* 0x000fe40000000014 */
[----:B------:R-:W-:Y:S02]  /*1990*/  FFMA R37, R28, R27, R24 ;  /* 0x0000001b1c257223 */ /* 0x000fe40000000018 */
[----:B------:R-:W2:Y:S01]  /*19a0*/  LDS.128 R24, [0x1ea0] ;  /* 0x001ea000ff187984 */ /* 0x000ea20000000c00 */
[C---:B------:R-:W-:Y:S02]  /*19b0*/  FFMA R68, R60.reuse, R11, R10 ;  /* 0x0000000b3c447223 */ /* 0x040fe4000000000a */
[C---:B------:R-:W-:Y:S02]  /*19c0*/  FFMA R31, R60.reuse, R31, R8 ;  /* 0x0000001f3c1f7223 */ /* 0x040fe40000000008 */
[----:B------:R-:W-:Y:S02]  /*19d0*/  FFMA R35, R60, R35, R9 ;  /* 0x000000233c237223 */ /* 0x000fe40000000009 */
[----:B------:R-:W-:Y:S01]  /*19e0*/  FFMA R47, R28, R23, R20 ;  /* 0x000000171c2f7223 */ /* 0x000fe20000000014 */
[----:B------:R-:W3:Y:S04]  /*19f0*/  LDS.128 R8, [0x1d20] ;  /* 0x001d2000ff087984 */ /* 0x000ee80000000c00 */
[----:B------:R-:W4:Y:S01]  /*1a00*/  LDS.128 R20, [0x2220] ;  /* 0x00222000ff147984 */ /* 0x000f220000000c00 */
[----:B0-----:R-:W-:-:S04]  /*1a10*/  FFMA R12, R12, R29, R32 ;  /* 0x0000001d0c0c7223 */ /* 0x001fc80000000020 */
[----:B------:R-:W-:-:S04]  /*1a20*/  FFMA R12, R30, R13, R12 ;  /* 0x0000000d1e0c7223 */ /* 0x000fc8000000000c */
[----:B------:R-:W-:Y:S02]  /*1a30*/  FFMA R12, R33, R14, R12 ;  /* 0x0000000e210c7223 */ /* 0x000fe4000000000c */
[----:B-1----:R-:W-:Y:S02]  /*1a40*/  FFMA R16, R16, R29, R34 ;  /* 0x0000001d10107223 */ /* 0x002fe40000000022 */
[----:B------:R-:W-:Y:S02]  /*1a50*/  FFMA R34, R28, R15, R12 ;  /* 0x0000000f1c227223 */ /* 0x000fe4000000000c */
[----:B------:R-:W0:Y:S01]  /*1a60*/  LDS.128 R12, [0x1c30] ;  /* 0x001c3000ff0c7984 */ /* 0x000e220000000c00 */
[----:B--2---:R-:W-:-:S04]  /*1a70*/  FFMA R24, R24, R29, R70 ;  /* 0x0000001d18187223 */ /* 0x004fc80000000046 */
[----:B------:R-:W-:Y:S02]  /*1a80*/  FFMA R24, R30, R25, R24 ;  /* 0x000000191e187223 */ /* 0x000fe40000000018 */
[-C--:B---3--:R-:W-:Y:S02]  /*1a90*/  FFMA R8, R8, R29.reuse, R56 ;  /* 0x0000001d08087223 */ /* 0x088fe40000000038 */
[----:B----4-:R-:W-:Y:S02]  /*1aa0*/  FFMA R20, R20, R29, R68 ;  /* 0x0000001d14147223 */ /* 0x010fe40000000044 */
[C---:B------:R-:W-:Y:S02]  /*1ab0*/  FFMA R8, R30.reuse, R9, R8 ;  /* 0x000000091e087223 */ /* 0x040fe40000000008 */
[----:B------:R-:W-:Y:S02]  /*1ac0*/  FFMA R20, R30, R21, R20 ;  /* 0x000000151e147223 */ /* 0x000fe40000000014 */
[----:B------:R-:W-:-:S02]  /*1ad0*/  FFMA R24, R33, R26, R24 ;  /* 0x0000001a21187223 */ /* 0x000fc40000000018 */
[C---:B------:R-:W-:Y:S02]  /*1ae0*/  FFMA R10, R33.reuse, R10, R8 ;  /* 0x0000000a210a7223 */ /* 0x040fe40000000008 */
[C---:B------:R-:W-:Y:S02]  /*1af0*/  FFMA R20, R33.reuse, R22, R20 ;  /* 0x0000001621147223 */ /* 0x040fe40000000014 */
[C---:B------:R-:W-:Y:S02]  /*1b00*/  FFMA R63, R28.reuse, R27, R24 ;  /* 0x0000001b1c3f7223 */ /* 0x040fe40000000018 */
[----:B------:R-:W1:Y:S01]  /*1b10*/  LDS.128 R24, [0x1fa0] ;  /* 0x001fa000ff187984 */ /* 0x000e620000000c00 */
[----:B------:R-:W-:Y:S02]  /*1b20*/  FFMA R36, R33, R38, R36 ;  /* 0x0000002621247223 */ /* 0x000fe40000000024 */
[C---:B------:R-:W-:Y:S02]  /*1b30*/  FFMA R43, R28.reuse, R43, R40 ;  /* 0x0000002b1c2b7223 */ /* 0x040fe40000000028 */
[----:B------:R-:W-:-:S02]  /*1b40*/  FFMA R38, R28, R11, R10 ;  /* 0x0000000b1c267223 */ /* 0x000fc4000000000a */
[C---:B------:R-:W-:Y:S01]  /*1b50*/  FFMA R40, R28.reuse, R23, R20 ;  /* 0x000000171c287223 */ /* 0x040fe20000000014 */
[----:B------:R-:W2:Y:S04]  /*1b60*/  LDS.128 R8, [0x22a0] ;  /* 0x0022a000ff087984 */ /* 0x000ea80000000c00 */
[----:B------:R-:W3:Y:S01]  /*1b70*/  LDS.128 R20, [0x23a0] ;  /* 0x0023a000ff147984 */ /* 0x000ee20000000c00 */
[----:B------:R-:W-:-:S03]  /*1b80*/  FFMA R39, R28, R39, R36 ;  /* 0x000000271c277223 */ /* 0x000fc60000000024 */
[----:B------:R-:W4:Y:S01]  /*1b90*/  LDS R36, [R53.X4+0xb60] ;  /* 0x000b600035247984 */ /* 0x000f220000004800 */
[----:B0-----:R-:W-:-:S03]  /*1ba0*/  FFMA R12, R12, R65, R39 ;  /* 0x000000410c0c7223 */ /* 0x001fc60000000027 */
[----:B------:R-:W0:Y:S01]  /*1bb0*/  LDS R39, [R53.X4+0xc40] ;  /* 0x000c400035277984 */ /* 0x000e220000004800 */
[----:B------:R-:W-:-:S04]  /*1bc0*/  FFMA R16, R30, R17, R16 ;  /* 0x000000111e107223 */ /* 0x000fc80000000010 */
[----:B------:R-:W-:Y:S02]  /*1bd0*/  FFMA R16, R33, R18, R16 ;  /* 0x0000001221107223 */ /* 0x000fe40000000010 */
[----:B-1----:R-:W-:-:S04]  /*1be0*/  FFMA R24, R24, R29, R31 ;  /* 0x0000001d18187223 */ /* 0x002fc8000000001f */
[----:B------:R-:W-:Y:S02]  /*1bf0*/  FFMA R24, R30, R25, R24 ;  /* 0x000000191e187223 */ /* 0x000fe40000000018 */
[-C--:B--2---:R-:W-:Y:S02]  /*1c00*/  FFMA R8, R8, R29.reuse, R67 ;  /* 0x0000001d08087223 */ /* 0x084fe40000000043 */
[----:B---3--:R-:W-:Y:S02]  /*1c10*/  FFMA R20, R20, R29, R35 ;  /* 0x0000001d14147223 */ /* 0x008fe40000000023 */
[C---:B------:R-:W-:Y:S02]  /*1c20*/  FFMA R8, R30.reuse, R9, R8 ;  /* 0x000000091e087223 */ /* 0x040fe40000000008 */
[----:B------:R-:W-:Y:S02]  /*1c30*/  FFMA R20, R30, R21, R20 ;  /* 0x000000151e147223 */ /* 0x000fe40000000014 */
[----:B------:R-:W-:-:S02]  /*1c40*/  FFMA R24, R33, R26, R24 ;  /* 0x0000001a21187223 */ /* 0x000fc40000000018 */
[C---:B------:R-:W-:Y:S02]  /*1c50*/  FFMA R8, R33.reuse, R10, R8 ;  /* 0x0000000a21087223 */ /* 0x040fe40000000008 */
[----:B------:R-:W-:Y:S02]  /*1c60*/  FFMA R20, R33, R22, R20 ;  /* 0x0000001621147223 */ /* 0x000fe40000000014 */
[C---:B------:R-:W-:Y:S02]  /*1c70*/  FFMA R35, R28.reuse, R19, R16 ;  /* 0x000000131c237223 */ /* 0x040fe40000000010 */
[----:B------:R-:W-:Y:S01]  /*1c80*/  FFMA R33, R28, R27, R24 ;  /* 0x0000001b1c217223 */ /* 0x000fe20000000018 */
[----:B------:R-:W1:Y:S01]  /*1c90*/  LDS.128 R16, [0x1cb0] ;  /* 0x001cb000ff107984 */ /* 0x000e620000000c00 */
[----:B----4-:R-:W-:-:S03]  /*1ca0*/  FFMA R12, R36, R13, R12 ;  /* 0x0000000d240c7223 */ /* 0x010fc6000000000c */
[----:B------:R-:W2:Y:S01]  /*1cb0*/  LDS.128 R24, [0x1d30] ;  /* 0x001d3000ff187984 */ /* 0x000ea20000000c00 */
[----:B0-----:R-:W-:-:S04]  /*1cc0*/  FFMA R14, R39, R14, R12 ;  /* 0x0000000e270e7223 */ /* 0x001fc8000000000c */
[----:B------:R-:W-:Y:S02]  /*1cd0*/  FFMA R60, R58, R15, R14 ;  /* 0x0000000f3a3c7223 */ /* 0x000fe4000000000e */
[----:B------:R-:W0:Y:S01]  /*1ce0*/  LDS.128 R12, [0x1db0] ;  /* 0x001db000ff0c7984 */ /* 0x000e220000000c00 */
[C---:B------:R-:W-:Y:S02]  /*1cf0*/  FFMA R32, R28.reuse, R11, R8 ;  /* 0x0000000b1c207223 */ /* 0x040fe40000000008 */
[----:B------:R-:W-:Y:S01]  /*1d00*/  FFMA R56, R28, R23, R20 ;  /* 0x000000171c387223 */ /* 0x000fe20000000014 */
[----:B------:R-:W-:Y:S04]  /*1d10*/  LDS.128 R8, [0x2030] ;  /* 0x00203000ff087984 */ /* 0x000fe80000000c00 */
[----:B------:R-:W3:Y:S04]  /*1d20*/  LDS.128 R28, [0x20b0] ;  /* 0x0020b000ff1c7984 */ /* 0x000ee80000000c00 */
[----:B------:R-:W4:Y:S01]  /*1d30*/  LDS.128 R20, [0x2130] ;  /* 0x00213000ff147984 */ /* 0x000f220000000c00 */
[----:B-1----:R-:W-:-:S02]  /*1d40*/  FFMA R16, R16, R65, R69 ;  /* 0x0000004110107223 */ /* 0x002fc40000000045 */
[----:B--2---:R-:W-:Y:S02]  /*1d50*/  FFMA R24, R24, R65, R38 ;  /* 0x0000004118187223 */ /* 0x004fe40000000026 */
[C---:B------:R-:W-:Y:S02]  /*1d60*/  FFMA R16, R36.reuse, R17, R16 ;  /* 0x0000001124107223 */ /* 0x040fe40000000010 */
[----:B------:R-:W-:Y:S02]  /*1d70*/  FFMA R24, R36, R25, R24 ;  /* 0x0000001924187223 */ /* 0x000fe40000000018 */
[C---:B------:R-:W-:Y:S02]  /*1d80*/  FFMA R16, R39.reuse, R18, R16 ;  /* 0x0000001227107223 */ /* 0x040fe40000000010 */
[----:B------:R-:W-:Y:S02]  /*1d90*/  FFMA R24, R39, R26, R24 ;  /* 0x0000001a27187223 */ /* 0x000fe40000000018 */
[----:B0-----:R-:W-:-:S02]  /*1da0*/  FFMA R12, R12, R65, R37 ;  /* 0x000000410c0c7223 */ /* 0x001fc40000000025 */
[C---:B------:R-:W-:Y:S02]  /*1db0*/  FFMA R67, R58.reuse, R19, R16 ;  /* 0x000000133a437223 */ /* 0x040fe40000000010 */
[----:B------:R-:W-:Y:S01]  /*1dc0*/  FFMA R69, R58, R27, R24 ;  /* 0x0000001b3a457223 */ /* 0x000fe20000000018 */
[----:B------:R-:W0:Y:S01]  /*1dd0*/  LDS.128 R16, [0x21b0] ;  /* 0x0021b000ff107984 */ /* 0x000e220000000c00 */
[----:B------:R-:W-:-:S03]  /*1de0*/  FFMA R12, R36, R13, R12 ;  /* 0x0000000d240c7223 */ /* 0x000fc6000000000c */
[----:B------:R-:W1:Y:S01]  /*1df0*/  LDS.128 R24, [0x1e30] ;  /* 0x001e3000ff187984 */ /* 0x000e620000000c00 */
[----:B------:R-:W-:-:S04]  /*1e00*/  FFMA R12, R39, R14, R12 ;  /* 0x0000000e270c7223 */ /* 0x000fc8000000000c */
[----:B------:R-:W-:Y:S02]  /*1e10*/  FFMA R66, R58, R15, R12 ;  /* 0x0000000f3a427223 */ /* 0x000fe4000000000c */
[----:B------:R-:W2:Y:S01]  /*1e20*/  LDS.128 R12, [0x1eb0] ;  /* 0x001eb000ff0c7984 */ /* 0x000ea20000000c00 */
[-C--:B---3--:R-:W-:Y:S02]  /*1e30*/  FFMA R28, R28, R65.reuse, R41 ;  /* 0x000000411c1c7223 */ /* 0x088fe40000000029 */
[----:B----4-:R-:W-:Y:S02]  /*1e40*/  FFMA R20, R20, R65, R47 ;  /* 0x0000004114147223 */ /* 0x010fe4000000002f */
[C---:B------:R-:W-:Y:S02]  /*1e50*/  FFMA R28, R36.reuse, R29, R28 ;  /* 0x0000001d241c7223 */ /* 0x040fe4000000001c */
[----:B------:R-:W-:Y:S02]  /*1e60*/  FFMA R20, R36, R21, R20 ;  /* 0x0000001524147223 */ /* 0x000fe40000000014 */
[----:B------:R-:W-:-:S02]  /*1e70*/  FFMA R28, R39, R30, R28 ;  /* 0x0000001e271c7223 */ /* 0x000fc4000000001c */
[----:B------:R-:W-:Y:S02]  /*1e80*/  FFMA R22, R39, R22, R20 ;  /* 0x0000001627167223 */ /* 0x000fe40000000014 */
[C---:B------:R-:W-:Y:S02]  /*1e90*/  FFMA R68, R58.reuse, R31, R28 ;  /* 0x0000001f3a447223 */ /* 0x040fe4000000001c */
[----:B------:R-:W-:Y:S01]  /*1ea0*/  FFMA R62, R58, R23, R22 ;  /* 0x000000173a3e7223 */ /* 0x000fe20000000016 */
[----:B------:R-:W-:Y:S04]  /*1eb0*/  LDS.128 R28, [0x1fb0] ;  /* 0x001fb000ff1c7984 */ /* 0x000fe80000000c00 */
[----:B------:R-:W3:Y:S01]  /*1ec0*/  LDS.128 R20, [0x1f30] ;  /* 0x001f3000ff147984 */ /* 0x000ee20000000c00 */
[----:B0-----:R-:W-:-:S02]  /*1ed0*/  FFMA R16, R16, R65, R42 ;  /* 0x0000004110107223 */ /* 0x001fc4000000002a */
[----:B-1----:R-:W-:Y:S02]  /*1ee0*/  FFMA R24, R24, R65, R61 ;  /* 0x0000004118187223 */ /* 0x002fe4000000003d */
[C---:B------:R-:W-:Y:S01]  /*1ef0*/  FFMA R16, R36.reuse, R17, R16 ;  /* 0x0000001124107223 */ /* 0x040fe20000000010 */
[----:B------:R-:W-:Y:S01]  /*1f00*/  LDS R61, [R53.X4+0xe00] ;  /* 0x000e0000353d7984 */ /* 0x000fe20000004800 */
[----:B------:R-:W-:Y:S02]  /*1f10*/  FFMA R24, R36, R25, R24 ;  /* 0x0000001924187223 */ /* 0x000fe40000000018 */
[C---:B------:R-:W-:Y:S02]  /*1f20*/  FFMA R16, R39.reuse, R18, R16 ;  /* 0x0000001227107223 */ /* 0x040fe40000000010 */
[----:B------:R-:W-:Y:S02]  /*1f30*/  FFMA R24, R39, R26, R24 ;  /* 0x0000001a27187223 */ /* 0x000fe40000000018 */
[----:B--2---:R-:W-:-:S02]  /*1f40*/  FFMA R12, R12, R65, R63 ;  /* 0x000000410c0c7223 */ /* 0x004fc4000000003f */
[C---:B------:R-:W-:Y:S02]  /*1f50*/  FFMA R47, R58.reuse, R19, R16 ;  /* 0x000000133a2f7223 */ /* 0x040fe40000000010 */
[----:B------:R-:W-:Y:S01]  /*1f60*/  FFMA R63, R58, R27, R24 ;  /* 0x0000001b3a3f7223 */ /* 0x000fe20000000018 */
[----:B------:R-:W0:Y:S04]  /*1f70*/  LDS.128 R16, [0x22b0] ;  /* 0x0022b000ff107984 */ /* 0x000e280000000c00 */
[----:B------:R-:W1:Y:S01]  /*1f80*/  LDS.128 R24, [0x2330] ;  /* 0x00233000ff187984 */ /* 0x000e620000000c00 */
[----:B------:R-:W-:-:S04]  /*1f90*/  FFMA R8, R8, R65, R43 ;  /* 0x0000004108087223 */ /* 0x000fc8000000002b */
[----:B------:R-:W-:-:S04]  /*1fa0*/  FFMA R8, R36, R9, R8 ;  /* 0x0000000924087223 */ /* 0x000fc80000000008 */
[----:B------:R-:W-:-:S04]  /*1fb0*/  FFMA R10, R39, R10, R8 ;  /* 0x0000000a270a7223 */ /* 0x000fc80000000008 */
[----:B------:R-:W-:Y:S02]  /*1fc0*/  FFMA R64, R58, R11, R10 ;  /* 0x0000000b3a407223 */ /* 0x000fe4000000000a */
[----:B------:R-:W2:Y:S01]  /*1fd0*/  LDS.128 R8, [0x2230] ;  /* 0x00223000ff087984 */ /* 0x000ea20000000c00 */
[-C--:B---3--:R-:W-:Y:S02]  /*1fe0*/  FFMA R20, R20, R65.reuse, R34 ;  /* 0x0000004114147223 */ /* 0x088fe40000000022 */
[-C--:B------:R-:W-:Y:S02]  /*1ff0*/  FFMA R28, R28, R65.reuse, R33 ;  /* 0x000000411c1c7223 */ /* 0x080fe40000000021 */
[-C--:B0-----:R-:W-:Y:S02]  /*2000*/  FFMA R16, R16, R65.reuse, R32 ;  /* 0x0000004110107223 */ /* 0x081fe40000000020 */
[-C--:B-1----:R-:W-:Y:S02]  /*2010*/  FFMA R24, R24, R65.reuse, R35 ;  /* 0x0000004118187223 */ /* 0x082fe40000000023 */
[----:B------:R-:W0:Y:S01]  /*2020*/  LDS.128 R32, [0x23b0] ;  /* 0x0023b000ff207984 */ /* 0x000e220000000c00 */
[----:B--2---:R-:W-:-:S03]  /*2030*/  FFMA R8, R8, R65, R40 ;  /* 0x0000004108087223 */ /* 0x004fc60000000028 */
[----:B------:R-:W1:Y:S01]  /*2040*/  LDS.128 R40, [0x2040] ;  /* 0x00204000ff287984 */ /* 0x000e620000000c00 */
[C---:B------:R-:W-:Y:S02]  /*2050*/  FFMA R20, R36.reuse, R21, R20 ;  /* 0x0000001524147223 */ /* 0x040fe40000000014 */
[C---:B------:R-:W-:Y:S02]  /*2060*/  FFMA R24, R36.reuse, R25, R24 ;  /* 0x0000001924187223 */ /* 0x040fe40000000018 */
[----:B------:R-:W-:Y:S02]  /*2070*/  FFMA R28, R36, R29, R28 ;  /* 0x0000001d241c7223 */ /* 0x000fe4000000001c */
[----:B0-----:R-:W-:Y:S02]  /*2080*/  FFMA R32, R32, R65, R56 ;  /* 0x0000004120207223 */ /* 0x001fe40000000038 */
[----:B------:R-:W0:Y:S01]  /*2090*/  LDS R56, [R53.X4+0xee0] ;  /* 0x000ee00035387984 */ /* 0x000e220000004800 */
[----:B------:R-:W-:-:S02]  /*20a0*/  FFMA R8, R36, R9, R8 ;  /* 0x0000000924087223 */ /* 0x000fc40000000008 */
[----:B------:R-:W-:Y:S01]  /*20b0*/  FFMA R32, R36, R33, R32 ;  /* 0x0000002124207223 */ /* 0x000fe20000000020 */
[----:B------:R-:W-:Y:S01]  /*20c0*/  LDS R65, [R53.X4+0xfc0] ;  /* 0x000fc00035417984 */ /* 0x000fe20000004800 */
[C---:B------:R-:W-:Y:S02]  /*20d0*/  FFMA R22, R39.reuse, R22, R20 ;  /* 0x0000001627167223 */ /* 0x040fe40000000014 */
[C---:B------:R-:W-:Y:S02]  /*20e0*/  FFMA R26, R39.reuse, R26, R24 ;  /* 0x0000001a271a7223 */ /* 0x040fe40000000018 */
[C---:B------:R-:W-:Y:S02]  /*20f0*/  FFMA R30, R39.reuse, R30, R28 ;  /* 0x0000001e271e7223 */ /* 0x040fe4000000001c */
[C---:B------:R-:W-:Y:S02]  /*2100*/  FFMA R10, R39.reuse, R10, R8 ;  /* 0x0000000a270a7223 */ /* 0x040fe40000000008 */
[----:B------:R-:W-:-:S02]  /*2110*/  FFMA R8, R39, R34, R32 ;  /* 0x0000002227087223 */ /* 0x000fc40000000020 */
[C---:B------:R-:W-:Y:S02]  /*2120*/  FFMA R34, R58.reuse, R23, R22 ;  /* 0x000000173a227223 */ /* 0x040fe40000000016 */
[C---:B------:R-:W-:Y:S01]  /*2130*/  FFMA R32, R58.reuse, R27, R26 ;  /* 0x0000001b3a207223 */ /* 0x040fe2000000001a */
[----:B------:R-:W2:Y:S01]  /*2140*/  LDS.128 R20, [0x2140] ;  /* 0x00214000ff147984 */ /* 0x000ea20000000c00 */
[----:B------:R-:W-:-:S03]  /*2150*/  FFMA R70, R58, R31, R30 ;  /* 0x0000001f3a467223 */ /* 0x000fc6000000001e */
[----:B------:R-:W3:Y:S01]  /*2160*/  LDS.128 R24, [0x1dc0] ;  /* 0x001dc000ff187984 */ /* 0x000ee20000000c00 */
[----:B------:R-:W-:-:S03]  /*2170*/  FFMA R12, R36, R13, R12 ;  /* 0x0000000d240c7223 */ /* 0x000fc6000000000c */
[----:B------:R-:W4:Y:S01]  /*2180*/  LDS.128 R28, [0x21c0] ;  /* 0x0021c000ff1c7984 */ /* 0x000f220000000c00 */
[C---:B------:R-:W-:Y:S02]  /*2190*/  FFMA R14, R39.reuse, R14, R12 ;  /* 0x0000000e270e7223 */ /* 0x040fe4000000000c */
[----:B------:R-:W-:Y:S02]  /*21a0*/  FFMA R16, R36, R17, R16 ;  /* 0x0000001124107223 */ /* 0x000fe40000000010 */
[----:B-1----:R-:W-:Y:S02]  /*21b0*/  FFMA R40, R40, R61, R64 ;  /* 0x0000003d28287223 */ /* 0x002fe40000000040 */
[----:B------:R-:W-:Y:S02]  /*21c0*/  FFMA R18, R39, R18, R16 ;  /* 0x0000001227127223 */ /* 0x000fe40000000010 */
[----:B------:R-:W-:Y:S01]  /*21d0*/  FFMA R72, R58, R15, R14 ;  /* 0x0000000f3a487223 */ /* 0x000fe2000000000e */
[----:B------:R-:W1:Y:S01]  /*21e0*/  LDS.128 R36, [0x1c40] ;  /* 0x001c4000ff247984 */ /* 0x000e620000000c00 */
[----:B0-----:R-:W-:-:S03]  /*21f0*/  FFMA R41, R56, R41, R40 ;  /* 0x0000002938297223 */ /* 0x001fc60000000028 */
[----:B------:R-:W0:Y:S04]  /*2200*/  LDS.128 R12, [0x1d40] ;  /* 0x001d4000ff0c7984 */ /* 0x000e280000000c00 */
[----:B------:R-:W5:Y:S01]  /*2210*/  LDS R40, [R53.X4+0x10a0] ;  /* 0x0010a00035287984 */ /* 0x000f620000004800 */
[C---:B------:R-:W-:Y:S02]  /*2220*/  FFMA R71, R58.reuse, R11, R10 ;  /* 0x0000000b3a477223 */ /* 0x040fe4000000000a */
[C---:B------:R-:W-:Y:S02]  /*2230*/  FFMA R33, R58.reuse, R19, R18 ;  /* 0x000000133a217223 */ /* 0x040fe40000000012 */
[----:B------:R-:W-:Y:S01]  /*2240*/  FFMA R58, R58, R35, R8 ;  /* 0x000000233a3a7223 */ /* 0x000fe20000000008 */
[----:B------:R-:W-:Y:S04]  /*2250*/  LDS.128 R16, [0x20c0] ;  /* 0x0020c000ff107984 */ /* 0x000fe80000000c00 */
[----:B------:R-:W5:Y:S01]  /*2260*/  LDS.128 R8, [0x1cc0] ;  /* 0x001cc000ff087984 */ /* 0x000f620000000c00 */
[----:B--2---:R-:W-:-:S02]  /*2270*/  FFMA R20, R20, R61, R62 ;  /* 0x0000003d14147223 */ /* 0x004fc4000000003e */
[-C--:B---3--:R-:W-:Y:S02]  /*2280*/  FFMA R24, R24, R61.reuse, R66 ;  /* 0x0000003d18187223 */ /* 0x088fe40000000042 */
[----:B----4-:R-:W-:Y:S02]  /*2290*/  FFMA R28, R28, R61, R47 ;  /* 0x0000003d1c1c7223 */ /* 0x010fe4000000002f */
[C---:B------:R-:W-:Y:S02]  /*22a0*/  FFMA R20, R56.reuse, R21, R20 ;  /* 0x0000001538147223 */ /* 0x040fe40000000014 */
[C---:B------:R-:W-:Y:S02]  /*22b0*/  FFMA R24, R56.reuse, R25, R24 ;  /* 0x0000001938187223 */ /* 0x040fe40000000018 */
[----:B------:R-:W-:Y:S02]  /*22c0*/  FFMA R28, R56, R29, R28 ;  /* 0x0000001d381c7223 */ /* 0x000fe4000000001c */
[----:B------:R-:W-:-:S02]  /*22d0*/  FFMA R20, R65, R22, R20 ;  /* 0x0000001641147223 */ /* 0x000fc40000000014 */
[C---:B------:R-:W-:Y:S02]  /*22e0*/  FFMA R24, R65.reuse, R26, R24 ;  /* 0x0000001a41187223 */ /* 0x040fe40000000018 */
[----:B------:R-:W-:Y:S02]  /*22f0*/  FFMA R28, R65, R30, R28 ;  /* 0x0000001e411c7223 */ /* 0x000fe4000000001c */
[-C--:B-1----:R-:W-:Y:S02]  /*2300*/  FFMA R36, R36, R61.reuse, R60 ;  /* 0x0000003d24247223 */ /* 0x082fe4000000003c */
[----:B0-----:R-:W-:Y:S02]  /*2310*/  FFMA R12, R12, R61, R69 ;  /* 0x0000003d0c0c7223 */ /* 0x001fe40000000045 */
[C---:B-----5:R-:W-:Y:S02]  /*2320*/  FFMA R69, R40.reuse, R23, R20 ;  /* 0x0000001728457223 */ /* 0x060fe40000000014 */
[C---:B------:R-:W-:Y:S01]  /*2330*/  FFMA R47, R40.reuse, R27, R24 ;  /* 0x0000001b282f7223 */ /* 0x040fe20000000018 */
[----:B------:R-:W0:Y:S01]  /*2340*/  LDS.128 R20, [0x22c0] ;  /* 0x0022c000ff147984 */ /* 0x000e220000000c00 */
[----:B------:R-:W-:-:S03]  /*2350*/  FFMA R60, R40, R31, R28 ;  /* 0x0000001f283c7223 */ /* 0x000fc6000000001c */
[----:B------:R-:W1:Y:S04]  /*2360*/  LDS.128 R24, [0x1f40] ;  /* 0x001f4000ff187984 */ /* 0x000e680000000c00 */
[----:B------:R-:W2:Y:S01]  /*2370*/  LDS.128 R28, [0x2340] ;  /* 0x00234000ff1c7984 */ /* 0x000ea20000000c00 */
[----:B------:R-:W-:-:S04]  /*2380*/  FFMA R12, R56, R13, R12 ;  /* 0x0000000d380c7223 */ /* 0x000fc8000000000c */
[----:B------:R-:W-:Y:S02]  /*2390*/  FFMA R14, R65, R14, R12 ;  /* 0x0000000e410e7223 */ /* 0x000fe4000000000c */
[-C--:B------:R-:W-:Y:S02]  /*23a0*/  FFMA R8, R8, R61.reuse, R67 ;  /* 0x0000003d08087223 */ /* 0x080fe40000000043 */
[----:B------:R-:W-:Y:S02]  /*23b0*/  FFMA R16, R16, R61, R68 ;  /* 0x0000003d10107223 */ /* 0x000fe40000000044 */
[----:B------:R-:W-:Y:S02]  /*23c0*/  FFMA R62, R40, R15, R14 ;  /* 0x0000000f283e7223 */ /* 0x000fe4000000000e */
[----:B------:R-:W3:Y:S01]  /*23d0*/  LDS.128 R12, [0x2240] ;  /* 0x00224000ff0c7984 */ /* 0x000ee20000000c00 */
[C---:B------:R-:W-:Y:S02]  /*23e0*/  FFMA R36, R56.reuse, R37, R36 ;  /* 0x0000002538247223 */ /* 0x040fe40000000024 */
[----:B------:R-:W-:-:S02]  /*23f0*/  FFMA R8, R56, R9, R8 ;  /* 0x0000000938087223 */ /* 0x000fc40000000008 */
[----:B------:R-:W-:Y:S02]  /*2400*/  FFMA R16, R56, R17, R16 ;  /* 0x0000001138107223 */ /* 0x000fe40000000010 */
[C---:B------:R-:W-:Y:S02]  /*2410*/  FFMA R36, R65.reuse, R38, R36 ;  /* 0x0000002641247223 */ /* 0x040fe40000000024 */
[C---:B------:R-:W-:Y:S02]  /*2420*/  FFMA R42, R65.reuse, R42, R41 ;  /* 0x0000002a412a7223 */ /* 0x040fe40000000029 */
[C---:B------:R-:W-:Y:S02]  /*2430*/  FFMA R8, R65.reuse, R10, R8 ;  /* 0x0000000a41087223 */ /* 0x040fe40000000008 */
[----:B------:R-:W-:Y:S02]  /*2440*/  FFMA R16, R65, R18, R16 ;  /* 0x0000001241107223 */ /* 0x000fe40000000010 */
[----:B------:R-:W-:-:S02]  /*2450*/  FFMA R43, R40, R43, R42 ;  /* 0x0000002b282b7223 */ /* 0x000fc4000000002a */
[C---:B------:R-:W-:Y:S02]  /*2460*/  FFMA R41, R40.reuse, R39, R36 ;  /* 0x0000002728297223 */ /* 0x040fe40000000024 */
[C---:B------:R-:W-:Y:S01]  /*2470*/  FFMA R42, R40.reuse, R11, R8 ;  /* 0x0000000b282a7223 */ /* 0x040fe20000000008 */
[----:B------:R-:W4:Y:S01]  /*2480*/  LDS.128 R36, [0x23c0] ;  /* 0x0023c000ff247984 */ /* 0x000f220000000c00 */
[----:B------:R-:W-:Y:S02]  /*2490*/  FFMA R67, R40, R19, R16 ;  /* 0x0000001328437223 */ /* 0x000fe40000000010 */
[-C--:B0-----:R-:W-:Y:S01]  /*24a0*/  FFMA R20, R20, R61.reuse, R33 ;  /* 0x0000003d14147223 */ /* 0x081fe20000000021 */
[----:B------:R-:W0:Y:S01]  /*24b0*/  LDS.128 R8, [0x1e40] ;  /* 0x001e4000ff087984 */ /* 0x000e220000000c00 */
[-C--:B-1----:R-:W-:Y:S02]  /*24c0*/  FFMA R24, R24, R61.reuse, R34 ;  /* 0x0000003d18187223 */ /* 0x082fe40000000022 */
[-C--:B--2---:R-:W-:Y:S01]  /*24d0*/  FFMA R28, R28, R61.reuse, R32 ;  /* 0x0000003d1c1c7223 */ /* 0x084fe20000000020 */
[----:B------:R-:W1:Y:S04]  /*24e0*/  LDS.128 R16, [0x1ec0] ;  /* 0x001ec000ff107984 */ /* 0x000e680000000c00 */
[----:B------:R-:W2:Y:S01]  /*24f0*/  LDS.128 R32, [0x1fc0] ;  /* 0x001fc000ff207984 */ /* 0x000ea20000000c00 */
[----:B---3--:R-:W-:-:S04]  /*2500*/  FFMA R12, R12, R61, R71 ;  /* 0x0000003d0c0c7223 */ /* 0x008fc80000000047 */
[----:B------:R-:W-:-:S04]  /*2510*/  FFMA R12, R56, R13, R12 ;  /* 0x0000000d380c7223 */ /* 0x000fc8000000000c */
[----:B------:R-:W-:-:S04]  /*2520*/  FFMA R14, R65, R14, R12 ;  /* 0x0000000e410e7223 */ /* 0x000fc8000000000c */
[----:B------:R-:W-:Y:S02]  /*2530*/  FFMA R66, R40, R15, R14 ;  /* 0x0000000f28427223 */ /* 0x000fe4000000000e */
[----:B------:R-:W-:Y:S01]  /*2540*/  LDS.128 R12, [0x1c50] ;  /* 0x001c5000ff0c7984 */ /* 0x000fe20000000c00 */
[-C--:B----4-:R-:W-:Y:S02]  /*2550*/  FFMA R36, R36, R61.reuse, R58 ;  /* 0x0000003d24247223 */ /* 0x090fe4000000003a */
[-C--:B0-----:R-:W-:Y:S01]  /*2560*/  FFMA R8, R8, R61.reuse, R63 ;  /* 0x0000003d08087223 */ /* 0x081fe2000000003f */
[----:B------:R-:W-:Y:S01]  /*2570*/  LDS R58, [R53.X4+0x1420] ;  /* 0x00142000353a7984 */ /* 0x000fe20000004800 */
[-C--:B-1----:R-:W-:Y:S02]  /*2580*/  FFMA R16, R16, R61.reuse, R72 ;  /* 0x0000003d10107223 */ /* 0x082fe40000000048 */
[----:B--2---:R-:W-:Y:S02]  /*2590*/  FFMA R32, R32, R61, R70 ;  /* 0x0000003d20207223 */ /* 0x004fe40000000046 */
[----:B------:R-:W0:Y:S01]  /*25a0*/  LDS R61, [R53.X4+0x1180] ;  /* 0x00118000353d7984 */ /* 0x000e220000004800 */
[----:B------:R-:W-:-:S04]  /*25b0*/  FFMA R16, R56, R17, R16 ;  /* 0x0000001138107223 */ /* 0x000fc80000000010 */
[C---:B------:R-:W-:Y:S02]  /*25c0*/  FFMA R18, R65.reuse, R18, R16 ;  /* 0x0000001241127223 */ /* 0x040fe40000000010 */
[----:B------:R-:W-:Y:S02]  /*25d0*/  FFMA R8, R56, R9, R8 ;  /* 0x0000000938087223 */ /* 0x000fe40000000008 */
[----:B------:R-:W-:Y:S02]  /*25e0*/  FFMA R63, R40, R19, R18 ;  /* 0x00000013283f7223 */ /* 0x000fe40000000012 */
[----:B------:R-:W1:Y:S01]  /*25f0*/  LDS.128 R16, [0x1cd0] ;  /* 0x001cd000ff107984 */ /* 0x000e620000000c00 */
[----:B------:R-:W-:Y:S02]  /*2600*/  FFMA R10, R65, R10, R8 ;  /* 0x0000000a410a7223 */ /* 0x000fe40000000008 */
[C---:B------:R-:W-:Y:S02]  /*2610*/  FFMA R20, R56.reuse, R21, R20 ;  /* 0x0000001538147223 */ /* 0x040fe40000000014 */
[----:B------:R-:W-:-:S02]  /*2620*/  FFMA R24, R56, R25, R24 ;  /* 0x0000001938187223 */ /* 0x000fc40000000018 */
[C---:B------:R-:W-:Y:S02]  /*2630*/  FFMA R28, R56.reuse, R29, R28 ;  /* 0x0000001d381c7223 */ /* 0x040fe4000000001c */
[C---:B------:R-:W-:Y:S02]  /*2640*/  FFMA R8, R56.reuse, R33, R32 ;  /* 0x0000002138087223 */ /* 0x040fe40000000020 */
[----:B------:R-:W-:Y:S02]  /*2650*/  FFMA R36, R56, R37, R36 ;  /* 0x0000002538247223 */ /* 0x000fe40000000024 */
[----:B------:R-:W2:Y:S01]  /*2660*/  LDS R56, [R53.X4+0x1260] ;  /* 0x0012600035387984 */ /* 0x000ea20000004800 */
[----:B0-----:R-:W-:-:S03]  /*2670*/  FFMA R12, R12, R61, R41 ;  /* 0x0000003d0c0c7223 */ /* 0x001fc60000000029 */
[----:B------:R-:W0:Y:S01]  /*2680*/  LDS R41, [R53.X4+0x1340] ;  /* 0x0013400035297984 */ /* 0x000e220000004800 */
[C---:B------:R-:W-:Y:S02]  /*2690*/  FFMA R22, R65.reuse, R22, R20 ;  /* 0x0000001641167223 */ /* 0x040fe40000000014 */
[C---:B------:R-:W-:Y:S02]  /*26a0*/  FFMA R26, R65.reuse, R26, R24 ;  /* 0x0000001a411a7223 */ /* 0x040fe40000000018 */
[----:B------:R-:W-:Y:S02]  /*26b0*/  FFMA R30, R65, R30, R28 ;  /* 0x0000001e411e7223 */ /* 0x000fe4000000001c */
[----:B------:R-:W-:Y:S02]  /*26c0*/  FFMA R64, R40, R23, R22 ;  /* 0x0000001728407223 */ /* 0x000fe40000000016 */
[----:B-1----:R-:W-:Y:S01]  /*26d0*/  FFMA R16, R16, R61, R42 ;  /* 0x0000003d10107223 */ /* 0x002fe2000000002a */
[----:B------:R-:W-:Y:S01]  /*26e0*/  LDS.128 R20, [0x2150] ;  /* 0x00215000ff147984 */ /* 0x000fe20000000c00 */
[----:B------:R-:W-:-:S02]  /*26f0*/  FFMA R33, R40, R27, R26 ;  /* 0x0000001b28217223 */ /* 0x000fc4000000001a */
[----:B------:R-:W-:Y:S01]  /*2700*/  FFMA R32, R40, R31, R30 ;  /* 0x0000001f28207223 */ /* 0x000fe2000000001e */
[----:B------:R-:W1:Y:S04]  /*2710*/  LDS.128 R24, [0x1d50] ;  /* 0x001d5000ff187984 */ /* 0x000e680000000c00 */
[----:B------:R-:W3:Y:S01]  /*2720*/  LDS.128 R28, [0x20d0] ;  /* 0x0020d000ff1c7984 */ /* 0x000ee20000000c00 */
[----:B--2---:R-:W-:Y:S02]  /*2730*/  FFMA R16, R56, R17, R16 ;  /* 0x0000001138107223 */ /* 0x004fe40000000010 */
[C---:B------:R-:W-:Y:S02]  /*2740*/  FFMA R34, R65.reuse, R34, R8 ;  /* 0x0000002241227223 */ /* 0x040fe40000000008 */
[----:B------:R-:W-:-:S02]  /*2750*/  FFMA R36, R65, R38, R36 ;  /* 0x0000002641247223 */ /* 0x000fc40000000024 */
[----:B0-----:R-:W-:-:S04]  /*2760*/  FFMA R16, R41, R18, R16 ;  /* 0x0000001229107223 */ /* 0x001fc80000000010 */
[----:B------:R-:W-:Y:S02]  /*2770*/  FFMA R65, R58, R19, R16 ;  /* 0x000000133a417223 */ /* 0x000fe40000000010 */
[----:B------:R-:W0:Y:S01]  /*2780*/  LDS.128 R16, [0x21d0] ;  /* 0x0021d000ff107984 */ /* 0x000e220000000c00 */
[----:B------:R-:W-:-:S04]  /*2790*/  FFMA R12, R56, R13, R12 ;  /* 0x0000000d380c7223 */ /* 0x000fc8000000000c */
[----:B------:R-:W-:Y:S02]  /*27a0*/  FFMA R14, R41, R14, R12 ;  /* 0x0000000e290e7223 */ /* 0x000fe4000000000c */
[----:B------:R-:W-:Y:S02]  /*27b0*/  FFMA R71, R40, R11, R10 ;  /* 0x0000000b28477223 */ /* 0x000fe4000000000a */
[----:B------:R-:W2:Y:S01]  /*27c0*/  LDS.128 R8, [0x2050] ;  /* 0x00205000ff087984 */ /* 0x000ea20000000c00 */
[-C--:B-1----:R-:W-:Y:S02]  /*27d0*/  FFMA R24, R24, R61.reuse, R62 ;  /* 0x0000003d18187223 */ /* 0x082fe4000000003e */
[----:B---3--:R-:W-:Y:S02]  /*27e0*/  FFMA R28, R28, R61, R67 ;  /* 0x0000003d1c1c7223 */ /* 0x008fe40000000043 */
[----:B------:R-:W-:Y:S02]  /*27f0*/  FFMA R68, R58, R15, R14 ;  /* 0x0000000f3a447223 */ /* 0x000fe4000000000e */
[----:B------:R-:W-:Y:S01]  /*2800*/  FFMA R20, R20, R61, R69 ;  /* 0x0000003d14147223 */ /* 0x000fe20000000045 */
[----:B------:R-:W1:Y:S01]  /*2810*/  LDS.128 R12, [0x1dd0] ;  /* 0x001dd000ff0c7984 */ /* 0x000e620000000c00 */
[----:B------:R-:W-:-:S02]  /*2820*/  FFMA R28, R56, R29, R28 ;  /* 0x0000001d381c7223 */ /* 0x000fc4000000001c */
[C---:B------:R-:W-:Y:S02]  /*2830*/  FFMA R24, R56.reuse, R25, R24 ;  /* 0x0000001938187223 */ /* 0x040fe40000000018 */
[----:B------:R-:W-:Y:S02]  /*2840*/  FFMA R20, R56, R21, R20 ;  /* 0x0000001538147223 */ /* 0x000fe40000000014 */
[C---:B------:R-:W-:Y:S02]  /*2850*/  FFMA R28, R41.reuse, R30, R28 ;  /* 0x0000001e291c7223 */ /* 0x040fe4000000001c */
[C---:B------:R-:W-:Y:S02]  /*2860*/  FFMA R24, R41.reuse, R26, R24 ;  /* 0x0000001a29187223 */ /* 0x040fe40000000018 */
[----:B------:R-:W-:Y:S02]  /*2870*/  FFMA R22, R41, R22, R20 ;  /* 0x0000001629167223 */ /* 0x000fe40000000014 */
[----:B------:R-:W-:-:S02]  /*2880*/  FFMA R69, R58, R31, R28 ;  /* 0x0000001f3a457223 */ /* 0x000fc4000000001c */
[----:B------:R-:W-:Y:S01]  /*2890*/  FFMA R67, R58, R27, R24 ;  /* 0x0000001b3a437223 */ /* 0x000fe20000000018 */
[----:B------:R-:W-:Y:S04]  /*28a0*/  LDS.128 R28, [0x1fd0] ;  /* 0x001fd000ff1c7984 */ /* 0x000fe80000000c00 */
[----:B------:R-:W3:Y:S01]  /*28b0*/  LDS.128 R24, [0x2350] ;  /* 0x00235000ff187984 */ /* 0x000ee20000000c00 */
[----:B0-----:R-:W-:Y:S02]  /*28c0*/  FFMA R16, R16, R61, R60 ;  /* 0x0000003d10107223 */ /* 0x001fe4000000003c */
[----:B------:R-:W-:Y:S02]  /*28d0*/  FFMA R60, R58, R23, R22 ;  /* 0x000000173a3c7223 */ /* 0x000fe40000000016 */
[----:B------:R-:W0:Y:S01]  /*28e0*/  LDS.128 R20, [0x1f50] ;  /* 0x001f5000ff147984 */ /* 0x000e220000000c00 */
[----:B--2---:R-:W-:-:S02]  /*28f0*/  FFMA R8, R8, R61, R43 ;  /* 0x0000003d08087223 */ /* 0x004fc4000000002b */
[C---:B------:R-:W-:Y:S02]  /*2900*/  FFMA R16, R56.reuse, R17, R16 ;  /* 0x0000001138107223 */ /* 0x040fe40000000010 */
[----:B------:R-:W-:Y:S02]  /*2910*/  FFMA R8, R56, R9, R8 ;  /* 0x0000000938087223 */ /* 0x000fe40000000008 */
[----:B-1----:R-:W-:-:S04]  /*2920*/  FFMA R12, R12, R61, R47 ;  /* 0x0000003d0c0c7223 */ /* 0x002fc8000000002f */
[----:B------:R-:W-:Y:S02]  /*2930*/  FFMA R12, R56, R13, R12 ;  /* 0x0000000d380c7223 */ /* 0x000fe4000000000c */
[C---:B------:R-:W-:Y:S02]  /*2940*/  FFMA R10, R41.reuse, R10, R8 ;  /* 0x0000000a290a7223 */ /* 0x040fe40000000008 */
[----:B------:R-:W-:Y:S02]  /*2950*/  FFMA R35, R40, R35, R34 ;  /* 0x0000002328237223 */ /* 0x000fe40000000022 */
[C---:B------:R-:W-:Y:S02]  /*2960*/  FFMA R12, R41.reuse, R14, R12 ;  /* 0x0000000e290c7223 */ /* 0x040fe4000000000c */
[----:B------:R-:W-:Y:S02]  /*2970*/  FFMA R16, R41, R18, R16 ;  /* 0x0000001229107223 */ /* 0x000fe40000000010 */
[----:B------:R-:W-:-:S02]  /*2980*/  FFMA R70, R58, R11, R10 ;  /* 0x0000000b3a467223 */ /* 0x000fc4000000000a */
[----:B------:R-:W-:Y:S01]  /*2990*/  FFMA R40, R40, R39, R36 ;  /* 0x0000002728287223 */ /* 0x000fe20000000024 */
[----:B------:R-:W1:Y:S01]  /*29a0*/  LDS.128 R8, [0x2250] ;  /* 0x00225000ff087984 */ /* 0x000e620000000c00 */
[C---:B------:R-:W-:Y:S02]  /*29b0*/  FFMA R62, R58.reuse, R15, R12 ;  /* 0x0000000f3a3e7223 */ /* 0x040fe4000000000c */
[----:B------:R-:W-:Y:S01]  /*29c0*/  FFMA R47, R58, R19, R16 ;  /* 0x000000133a2f7223 */ /* 0x000fe20000000010 */
[----:B------:R-:W2:Y:S01]  /*29d0*/  LDS.128 R36, [0x1e50] ;  /* 0x001e5000ff247984 */ /* 0x000ea20000000c00 */
[-C--:B---3--:R-:W-:Y:S02]  /*29e0*/  FFMA R24, R24, R61.reuse, R32 ;  /* 0x0000003d18187223 */ /* 0x088fe40000000020 */
[-C--:B------:R-:W-:Y:S01]  /*29f0*/  FFMA R28, R28, R61.reuse, R35 ;  /* 0x0000003d1c1c7223 */ /* 0x080fe20000000023 */
[----:B------:R-:W3:Y:S01]  /*2a00*/  LDS.128 R12, [0x1ed0] ;  /* 0x001ed000ff0c7984 */ /* 0x000ee20000000c00 */
[----:B0-----:R-:W-:-:S03]  /*2a10*/  FFMA R20, R20, R61, R33 ;  /* 0x0000003d14147223 */ /* 0x001fc60000000021 */
[----:B------:R-:W0:Y:S04]  /*2a20*/  LDS.128 R16, [0x22d0] ;  /* 0x0022d000ff107984 */ /* 0x000e280000000c00 */
[----:B------:R-:W4:Y:S01]  /*2a30*/  LDS.128 R32, [0x23d0] ;  /* 0x0023d000ff207984 */ /* 0x000f220000000c00 */
[C---:B------:R-:W-:Y:S02]  /*2a40*/  FFMA R20, R56.reuse, R21, R20 ;  /* 0x0000001538147223 */ /* 0x040fe40000000014 */
[C---:B------:R-:W-:Y:S02]  /*2a50*/  FFMA R24, R56.reuse, R25, R24 ;  /* 0x0000001938187223 */ /* 0x040fe40000000018 */
[----:B------:R-:W-:Y:S02]  /*2a60*/  FFMA R28, R56, R29, R28 ;  /* 0x0000001d381c7223 */ /* 0x000fe4000000001c */
[----:B------:R-:W-:-:S02]  /*2a70*/  FFMA R22, R41, R22, R20 ;  /* 0x0000001629167223 */ /* 0x000fc40000000014 */
[C---:B------:R-:W-:Y:S02]  /*2a80*/  FFMA R26, R41.reuse, R26, R24 ;  /* 0x0000001a291a7223 */ /* 0x040fe40000000018 */
[----:B------:R-:W-:Y:S02]  /*2a90*/  FFMA R30, R41, R30, R28 ;  /* 0x0000001e291e7223 */ /* 0x000fe4000000001c */
[-C--:B-1----:R-:W-:Y:S02]  /*2aa0*/  FFMA R8, R8, R61.reuse, R66 ;  /* 0x0000003d08087223 */ /* 0x082fe40000000042 */
[-C--:B--2---:R-:W-:Y:S02]  /*2ab0*/  FFMA R36, R36, R61.reuse, R71 ;  /* 0x0000003d24247223 */ /* 0x084fe40000000047 */
[-C--:B---3--:R-:W-:Y:S02]  /*2ac0*/  FFMA R12, R12, R61.reuse, R63 ;  /* 0x0000003d0c0c7223 */ /* 0x088fe4000000003f */
[-C--:B0-----:R-:W-:Y:S01]  /*2ad0*/  FFMA R16, R16, R61.reuse, R64 ;  /* 0x0000003d10107223 */ /* 0x081fe20000000040 */
[----:B------:R-:W-:Y:S01]  /*2ae0*/  LDS R63, [R53.X4+0x16c0] ;  /* 0x0016c000353f7984 */ /* 0x000fe20000004800 */
[----:B----4-:R-:W-:-:S02]  /*2af0*/  FFMA R32, R32, R61, R40 ;  /* 0x0000003d20207223 */ /* 0x010fc40000000028 */
[C---:B------:R-:W-:Y:S01]  /*2b00*/  FFMA R8, R56.reuse, R9, R8 ;  /* 0x0000000938087223 */ /* 0x040fe20000000008 */
[----:B------:R-:W-:Y:S01]  /*2b10*/  LDS R61, [R53.X4+0x1500] ;  /* 0x00150000353d7984 */ /* 0x000fe20000004800 */
[C---:B------:R-:W-:Y:S02]  /*2b20*/  FFMA R36, R56.reuse, R37, R36 ;  /* 0x0000002538247223 */ /* 0x040fe40000000024 */
[C---:B------:R-:W-:Y:S02]  /*2b30*/  FFMA R12, R56.reuse, R13, R12 ;  /* 0x0000000d380c7223 */ /* 0x040fe4000000000c */
[C---:B------:R-:W-:Y:S02]  /*2b40*/  FFMA R16, R56.reuse, R17, R16 ;  /* 0x0000001138107223 */ /* 0x040fe40000000010 */
[----:B------:R-:W-:Y:S02]  /*2b50*/  FFMA R32, R56, R33, R32 ;  /* 0x0000002138207223 */ /* 0x000fe40000000020 */
[C---:B------:R-:W-:Y:S01]  /*2b60*/  FFMA R10, R41.reuse, R10, R8 ;  /* 0x0000000a290a7223 */ /* 0x040fe20000000008 */
[----:B------:R-:W-:Y:S01]  /*2b70*/  LDS R56, [R53.X4+0x15e0] ;  /* 0x0015e00035387984 */ /* 0x000fe20000004800 */
[----:B------:R-:W-:-:S02]  /*2b80*/  FFMA R38, R41, R38, R36 ;  /* 0x0000002629267223 */ /* 0x000fc40000000024 */
[C---:B------:R-:W-:Y:S02]  /*2b90*/  FFMA R14, R41.reuse, R14, R12 ;  /* 0x0000000e290e7223 */ /* 0x040fe4000000000c */
[C---:B------:R-:W-:Y:S02]  /*2ba0*/  FFMA R18, R41.reuse, R18, R16 ;  /* 0x0000001229127223 */ /* 0x040fe40000000010 */
[----:B------:R-:W-:Y:S02]  /*2bb0*/  FFMA R8, R41, R34, R32 ;  /* 0x0000002229087223 */ /* 0x000fe40000000020 */
[----:B------:R-:W0:Y:S01]  /*2bc0*/  LDS.128 R40, [0x2060] ;  /* 0x00206000ff287984 */ /* 0x000e220000000c00 */
[C---:B------:R-:W-:Y:S02]  /*2bd0*/  FFMA R34, R58.reuse, R23, R22 ;  /* 0x000000173a227223 */ /* 0x040fe40000000016 */
[C---:B------:R-:W-:Y:S01]  /*2be0*/  FFMA R32, R58.reuse, R27, R26 ;  /* 0x0000001b3a207223 */ /* 0x040fe2000000001a */
[----:B------:R-:W1:Y:S01]  /*2bf0*/  LDS.128 R20, [0x2160] ;  /* 0x00216000ff147984 */ /* 0x000e620000000c00 */
[----:B------:R-:W-:-:S03]  /*2c00*/  FFMA R64, R58, R31, R30 ;  /* 0x0000001f3a407223 */ /* 0x000fc6000000001e */
[----:B------:R-:W2:Y:S04]  /*2c10*/  LDS.128 R24, [0x1de0] ;  /* 0x001de000ff187984 */ /* 0x000ea80000000c00 */
[----:B------:R-:W3:Y:S01]  /*2c20*/  LDS.128 R28, [0x21e0] ;  /* 0x0021e000ff1c7984 */ /* 0x000ee20000000c00 */
[----:B------:R-:W-:-:S03]  /*2c30*/  FFMA R72, R58, R15, R14 ;  /* 0x0000000f3a487223 */ /* 0x000fc6000000000e */
[----:B------:R-:W4:Y:S01]  /*2c40*/  LDS.128 R12, [0x1d60] ;  /* 0x001d6000ff0c7984 */ /* 0x000f220000000c00 */
[----:B0-----:R-:W-:-:S04]  /*2c50*/  FFMA R40, R40, R61, R70 ;  /* 0x0000003d28287223 */ /* 0x001fc80000000046 */
[----:B------:R-:W-:Y:S02]  /*2c60*/  FFMA R41, R56, R41, R40 ;  /* 0x0000002938297223 */ /* 0x000fe40000000028 */
[----:B------:R-:W0:Y:S01]  /*2c70*/  LDS R40, [R53.X4+0x17a0] ;  /* 0x0017a00035287984 */ /* 0x000e220000004800 */
[C---:B------:R-:W-:Y:S02]  /*2c80*/  FFMA R73, R58.reuse, R39, R38 ;  /* 0x000000273a497223 */ /* 0x040fe40000000026 */
[C---:B------:R-:W-:Y:S01]  /*2c90*/  FFMA R71, R58.reuse, R11, R10 ;  /* 0x0000000b3a477223 */ /* 0x040fe2000000000a */
[----:B------:R-:W-:Y:S01]  /*2ca0*/  LDS.128 R36, [0x1c60] ;  /* 0x001c6000ff247984 */ /* 0x000fe20000000c00 */
[C---:B------:R-:W-:Y:S02]  /*2cb0*/  FFMA R33, R58.reuse, R19, R18 ;  /* 0x000000133a217223 */ /* 0x040fe40000000012 */
[----:B------:R-:W-:Y:S01]  /*2cc0*/  FFMA R58, R58, R35, R8 ;  /* 0x000000233a3a7223 */ /* 0x000fe20000000008 */
[----:B------:R-:W-:Y:S01]  /*2cd0*/  LDS.128 R16, [0x20e0] ;  /* 0x0020e000ff107984 */ /* 0x000fe20000000c00 */
[----:B-1----:R-:W-:-:S02]  /*2ce0*/  FFMA R20, R20, R61, R60 ;  /* 0x0000003d14147223 */ /* 0x002fc4000000003c */
[-C--:B--2---:R-:W-:Y:S01]  /*2cf0*/  FFMA R24, R24, R61.reuse, R62 ;  /* 0x0000003d18187223 */ /* 0x084fe2000000003e */
[----:B------:R-:W1:Y:S01]  /*2d00*/  LDS.128 R8, [0x1ce0] ;  /* 0x001ce000ff087984 */ /* 0x000e620000000c00 */
[----:B---3--:R-:W-:Y:S02]  /*2d10*/  FFMA R28, R28, R61, R47 ;  /* 0x0000003d1c1c7223 */ /* 0x008fe4000000002f */
[C---:B------:R-:W-:Y:S02]  /*2d20*/  FFMA R20, R56.reuse, R21, R20 ;  /* 0x0000001538147223 */ /* 0x040fe40000000014 */
[C---:B------:R-:W-:Y:S02]  /*2d30*/  FFMA R24, R56.reuse, R25, R24 ;  /* 0x0000001938187223 */ /* 0x040fe40000000018 */
[----:B------:R-:W-:Y:S02]  /*2d40*/  FFMA R28, R56, R29, R28 ;  /* 0x0000001d381c7223 */ /* 0x000fe4000000001c */
[----:B------:R-:W-:-:S02]  /*2d50*/  FFMA R20, R63, R22, R20 ;  /* 0x000000163f147223 */ /* 0x000fc40000000014 */
[C---:B------:R-:W-:Y:S02]  /*2d60*/  FFMA R24, R63.reuse, R26, R24 ;  /* 0x0000001a3f187223 */ /* 0x040fe40000000018 */
[----:B------:R-:W-:Y:S02]  /*2d70*/  FFMA R28, R63, R30, R28 ;  /* 0x0000001e3f1c7223 */ /* 0x000fe4000000001c */
[----:B----4-:R-:W-:Y:S02]  /*2d80*/  FFMA R12, R12, R61, R67 ;  /* 0x0000003d0c0c7223 */ /* 0x010fe40000000043 */
[C---:B0-----:R-:W-:Y:S02]  /*2d90*/  FFMA R67, R40.reuse, R23, R20 ;  /* 0x0000001728437223 */ /* 0x041fe40000000014 */
[C---:B------:R-:W-:Y:S01]  /*2da0*/  FFMA R47, R40.reuse, R27, R24 ;  /* 0x0000001b282f7223 */ /* 0x040fe20000000018 */
[----:B------:R-:W0:Y:S01]  /*2db0*/  LDS.128 R20, [0x22e0] ;  /* 0x0022e000ff147984 */ /* 0x000e220000000c00 */
[----:B------:R-:W-:-:S03]  /*2dc0*/  FFMA R60, R40, R31, R28 ;  /* 0x0000001f283c7223 */ /* 0x000fc6000000001c */
[----:B------:R-:W2:Y:S04]  /*2dd0*/  LDS.128 R24, [0x1f60] ;  /* 0x001f6000ff187984 */ /* 0x000ea80000000c00 */
[----:B------:R-:W3:Y:S01]  /*2de0*/  LDS.128 R28, [0x2360] ;  /* 0x00236000ff1c7984 */ /* 0x000ee20000000c00 */
[----:B------:R-:W-:Y:S02]  /*2df0*/  FFMA R12, R56, R13, R12 ;  /* 0x0000000d380c7223 */ /* 0x000fe4000000000c */
[-C--:B-1----:R-:W-:Y:S02]  /*2e00*/  FFMA R8, R8, R61.reuse, R65 ;  /* 0x0000003d08087223 */ /* 0x082fe40000000041 */
[-C--:B------:R-:W-:Y:S02]  /*2e10*/  FFMA R16, R16, R61.reuse, R69 ;  /* 0x0000003d10107223 */ /* 0x080fe40000000045 */
[----:B------:R-:W-:-:S02]  /*2e20*/  FFMA R36, R36, R61, R68 ;  /* 0x0000003d24247223 */ /* 0x000fc40000000044 */
[C---:B------:R-:W-:Y:S02]  /*2e30*/  FFMA R14, R63.reuse, R14, R12 ;  /* 0x0000000e3f0e7223 */ /* 0x040fe4000000000c */
[C---:B------:R-:W-:Y:S02]  /*2e40*/  FFMA R8, R56.reuse, R9, R8 ;  /* 0x0000000938087223 */ /* 0x040fe40000000008 */
[C---:B------:R-:W-:Y:S02]  /*2e50*/  FFMA R16, R56.reuse, R17, R16 ;  /* 0x0000001138107223 */ /* 0x040fe40000000010 */
[----:B------:R-:W-:Y:S02]  /*2e60*/  FFMA R36, R56, R37, R36 ;  /* 0x0000002538247223 */ /* 0x000fe40000000024 */
[----:B------:R-:W-:Y:S02]  /*2e70*/  FFMA R62, R40, R15, R14 ;  /* 0x0000000f283e7223 */ /* 0x000fe4000000000e */
[----:B------:R-:W1:Y:S01]  /*2e80*/  LDS.128 R12, [0x2260] ;  /* 0x00226000ff0c7984 */ /* 0x000e620000000c00 */
[----:B------:R-:W-:-:S02]  /*2e90*/  FFMA R8, R63, R10, R8 ;  /* 0x0000000a3f087223 */ /* 0x000fc40000000008 */
[C---:B------:R-:W-:Y:S02]  /*2ea0*/  FFMA R16, R63.reuse, R18, R16 ;  /* 0x000000123f107223 */ /* 0x040fe40000000010 */
[C---:B------:R-:W-:Y:S02]  /*2eb0*/  FFMA R36, R63.reuse, R38, R36 ;  /* 0x000000263f247223 */ /* 0x040fe40000000024 */
[----:B------:R-:W-:Y:S02]  /*2ec0*/  FFMA R42, R63, R42, R41 ;  /* 0x0000002a3f2a7223 */ /* 0x000fe40000000029 */
[C---:B------:R-:W-:Y:S02]  /*2ed0*/  FFMA R66, R40.reuse, R11, R8 ;  /* 0x0000000b28427223 */ /* 0x040fe40000000008 */
[----:B------:R-:W-:Y:S01]  /*2ee0*/  FFMA R65, R40, R19, R16 ;  /* 0x0000001328417223 */ /* 0x000fe20000000010 */
[----:B------:R-:W4:Y:S01]  /*2ef0*/  LDS.128 R8, [0x1e60] ;  /* 0x001e6000ff087984 */ /* 0x000f220000000c00 */
[----:B0-----:R-:W-:-:S02]  /*2f00*/  FFMA R20, R20, R61, R33 ;  /* 0x0000003d14147223 */ /* 0x001fc40000000021 */
[----:B------:R-:W-:Y:S01]  /*2f10*/  FFMA R41, R40, R39, R36 ;  /* 0x0000002728297223 */ /* 0x000fe20000000024 */
[----:B------:R-:W0:Y:S01]  /*2f20*/  LDS.128 R16, [0x1ee0] ;  /* 0x001ee000ff107984 */ /* 0x000e220000000c00 */
[----:B--2---:R-:W-:-:S03]  /*2f30*/  FFMA R24, R24, R61, R34 ;  /* 0x0000003d18187223 */ /* 0x004fc60000000022 */
[----:B------:R-:W-:Y:S01]  /*2f40*/  LDS.128 R36, [0x23e0] ;  /* 0x0023e000ff247984 */ /* 0x000fe20000000c00 */
[----:B---3--:R-:W-:-:S03]  /*2f50*/  FFMA R28, R28, R61, R32 ;  /* 0x0000003d1c1c7223 */ /* 0x008fc60000000020 */
[----:B------:R-:W2:Y:S01]  /*2f60*/  LDS.128 R32, [0x1fe0] ;  /* 0x001fe000ff207984 */ /* 0x000ea20000000c00 */
[----:B-1----:R-:W-:-:S04]  /*2f70*/  FFMA R12, R12, R61, R71 ;  /* 0x0000003d0c0c7223 */ /* 0x002fc80000000047 */
[----:B------:R-:W-:-:S04]  /*2f80*/  FFMA R12, R56, R13, R12 ;  /* 0x0000000d380c7223 */ /* 0x000fc8000000000c */
[----:B------:R-:W-:Y:S02]  /*2f90*/  FFMA R14, R63, R14, R12 ;  /* 0x0000000e3f0e7223 */ /* 0x000fe4000000000c */
[-C--:B----4-:R-:W-:Y:S02]  /*2fa0*/  FFMA R8, R8, R61.reuse, R73 ;  /* 0x0000003d08087223 */ /* 0x090fe40000000049 */
[----:B0-----:R-:W-:Y:S02]  /*2fb0*/  FFMA R16, R16, R61, R72 ;  /* 0x0000003d10107223 */ /* 0x001fe40000000048 */
[----:B------:R-:W-:Y:S02]  /*2fc0*/  FFMA R70, R40, R15, R14 ;  /* 0x0000000f28467223 */ /* 0x000fe4000000000e */
[----:B------:R-:W-:Y:S01]  /*2fd0*/  LDS.128 R12, [0x1c70] ;  /* 0x001c7000ff0c7984 */ /* 0x000fe20000000c00 */
[-C--:B--2---:R-:W-:Y:S02]  /*2fe0*/  FFMA R32, R32, R61.reuse, R64 ;  /* 0x0000003d20207223 */ /* 0x084fe40000000040 */
[----:B------:R-:W-:-:S04]  /*2ff0*/  FFMA R61, R36, R61, R58 ;  /* 0x0000003d243d7223 */ /* 0x000fc8000000003a */
[C---:B------:R-:W-:Y:S02]  /*3000*/  FFMA R37, R56.reuse, R37, R61 ;  /* 0x0000002538257223 */ /* 0x040fe4000000003d */
[----:B------:R-:W0:Y:S01]  /*3010*/  LDS R61, [R53.X4+0x1880] ;  /* 0x00188000353d7984 */ /* 0x000e220000004800 */
[----:B------:R-:W-:-:S04]  /*3020*/  FFMA R16, R56, R17, R16 ;  /* 0x0000001138107223 */ /* 0x000fc80000000010 */
[----:B------:R-:W-:-:S04]  /*3030*/  FFMA R18, R63, R18, R16 ;  /* 0x000000123f127223 */ /* 0x000fc80000000010 */
[C---:B------:R-:W-:Y:S02]  /*3040*/  FFMA R64, R40.reuse, R19, R18 ;  /* 0x0000001328407223 */ /* 0x040fe40000000012 */
[----:B------:R-:W1:Y:S01]  /*3050*/  LDS.128 R16, [0x1cf0] ;  /* 0x001cf000ff107984 */ /* 0x000e620000000c00 */
[----:B------:R-:W-:Y:S02]  /*3060*/  FFMA R43, R40, R43, R42 ;  /* 0x0000002b282b7223 */ /* 0x000fe4000000002a */
[C---:B------:R-:W-:Y:S01]  /*3070*/  FFMA R8, R56.reuse, R9, R8 ;  /* 0x0000000938087223 */ /* 0x040fe20000000008 */
[----:B------:R-:W2:Y:S01]  /*3080*/  LDS R42, [R53.X4+0x1960] ;  /* 0x00196000352a7984 */ /* 0x000ea20000004800 */
[C---:B------:R-:W-:Y:S02]  /*3090*/  FFMA R20, R56.reuse, R21, R20 ;  /* 0x0000001538147223 */ /* 0x040fe40000000014 */
[C---:B------:R-:W-:Y:S02]  /*30a0*/  FFMA R24, R56.reuse, R25, R24 ;  /* 0x0000001938187223 */ /* 0x040fe40000000018 */
[----:B------:R-:W-:-:S02]  /*30b0*/  FFMA R28, R56, R29, R28 ;  /* 0x0000001d381c7223 */ /* 0x000fc4000000001c */
[----:B------:R-:W-:Y:S02]  /*30c0*/  FFMA R32, R56, R33, R32 ;  /* 0x0000002138207223 */ /* 0x000fe40000000020 */
[C---:B------:R-:W-:Y:S02]  /*30d0*/  FFMA R10, R63.reuse, R10, R8 ;  /* 0x0000000a3f0a7223 */ /* 0x040fe40000000008 */
[C---:B------:R-:W-:Y:S02]  /*30e0*/  FFMA R22, R63.reuse, R22, R20 ;  /* 0x000000163f167223 */ /* 0x040fe40000000014 */
[C---:B------:R-:W-:Y:S02]  /*30f0*/  FFMA R26, R63.reuse, R26, R24 ;  /* 0x0000001a3f1a7223 */ /* 0x040fe40000000018 */
[C---:B------:R-:W-:Y:S02]  /*3100*/  FFMA R30, R63.reuse, R30, R28 ;  /* 0x0000001e3f1e7223 */ /* 0x040fe4000000001c */
[----:B------:R-:W-:-:S02]  /*3110*/  FFMA R32, R63, R34, R32 ;  /* 0x000000223f207223 */ /* 0x000fc40000000020 */
[----:B------:R-:W-:Y:S02]  /*3120*/  FFMA R38, R63, R38, R37 ;  /* 0x000000263f267223 */ /* 0x000fe40000000025 */
[----:B0-----:R-:W-:Y:S02]  /*3130*/  FFMA R12, R12, R61, R41 ;  /* 0x0000003d0c0c7223 */ /* 0x001fe40000000029 */
[----:B------:R-:W0:Y:S01]  /*3140*/  LDS R41, [R53.X4+0x1a40] ;  /* 0x001a400035297984 */ /* 0x000e220000004800 */
[C---:B------:R-:W-:Y:S02]  /*3150*/  FFMA R72, R40.reuse, R11, R10 ;  /* 0x0000000b28487223 */ /* 0x040fe4000000000a */
[C---:B------:R-:W-:Y:S01]  /*3160*/  FFMA R68, R40.reuse, R23, R22 ;  /* 0x0000001728447223 */ /* 0x040fe20000000016 */
[----:B------:R-:W3:Y:S01]  /*3170*/  LDS.128 R8, [0x2070] ;  /* 0x00207000ff087984 */ /* 0x000ee20000000c00 */
[C---:B------:R-:W-:Y:S02]  /*3180*/  FFMA R58, R40.reuse, R27, R26 ;  /* 0x0000001b283a7223 */ /* 0x040fe4000000001a */
[C---:B------:R-:W-:Y:S01]  /*3190*/  FFMA R36, R40.reuse, R31, R30 ;  /* 0x0000001f28247223 */ /* 0x040fe2000000001e */
[----:B------:R-:W-:Y:S01]  /*31a0*/  LDS.128 R20, [0x2170] ;  /* 0x00217000ff147984 */ /* 0x000fe20000000c00 */
[----:B------:R-:W-:-:S02]  /*31b0*/  FFMA R37, R40, R35, R32 ;  /* 0x0000002328257223 */ /* 0x000fc40000000020 */
[----:B------:R-:W-:Y:S01]  /*31c0*/  FFMA R56, R40, R39, R38 ;  /* 0x0000002728387223 */ /* 0x000fe20000000026 */
[----:B------:R-:W-:Y:S04]  /*31d0*/  LDS.128 R28, [0x20f0] ;  /* 0x0020f000ff1c7984 */ /* 0x000fe80000000c00 */
[----:B------:R-:W4:Y:S04]  /*31e0*/  LDS R40, [R53.X4+0x1b20] ;  /* 0x001b200035287984 */ /* 0x000f280000004800 */
[----:B------:R-:W5:Y:S04]  /*31f0*/  LDS.128 R32, [0x21f0] ;  /* 0x0021f000ff207984 */ /* 0x000f680000000c00 */
[----:B------:R-:W5:Y:S01]  /*3200*/  LDS.128 R24, [0x1d70] ;  /* 0x001d7000ff187984 */ /* 0x000f620000000c00 */
[----:B-1----:R-:W-:-:S04]  /*3210*/  FFMA R16, R16, R61, R66 ;  /* 0x0000003d10107223 */ /* 0x002fc80000000042 */
[C---:B--2---:R-:W-:Y:S02]  /*3220*/  FFMA R16, R42.reuse, R17, R16 ;  /* 0x000000112a107223 */ /* 0x044fe40000000010 */
[----:B------:R-:W-:Y:S02]  /*3230*/  FFMA R12, R42, R13, R12 ;  /* 0x0000000d2a0c7223 */ /* 0x000fe4000000000c */
[----:B0-----:R-:W-:Y:S02]  /*3240*/  FFMA R16, R41, R18, R16 ;  /* 0x0000001229107223 */ /* 0x001fe40000000010 */
[----:B---3--:R-:W-:-:S04]  /*3250*/  FFMA R8, R8, R61, R43 ;  /* 0x0000003d08087223 */ /* 0x008fc8000000002b */
[----:B------:R-:W-:Y:S02]  /*3260*/  FFMA R8, R42, R9, R8 ;  /* 0x000000092a087223 */ /* 0x000fe40000000008 */
[----:B----4-:R-:W-:Y:S02]  /*3270*/  FFMA R69, R40, R19, R16 ;  /* 0x0000001328457223 */ /* 0x010fe40000000010 */
[----:B------:R-:W0:Y:S01]  /*3280*/  LDS.128 R16, [0x1df0] ;  /* 0x001df000ff107984 */ /* 0x000e220000000c00 */
[C---:B------:R-:W-:Y:S02]  /*3290*/  FFMA R14, R41.reuse, R14, R12 ;  /* 0x0000000e290e7223 */ /* 0x040fe4000000000c */
[----:B------:R-:W-:Y:S02]  /*32a0*/  FFMA R10, R41, R10, R8 ;  /* 0x0000000a290a7223 */ /* 0x000fe40000000008 */
[-C--:B------:R-:W-:Y:S02]  /*32b0*/  FFMA R28, R28, R61.reuse, R65 ;  /* 0x0000003d1c1c7223 */ /* 0x080fe40000000041 */
[----:B-----5:R-:W-:-:S02]  /*32c0*/  FFMA R32, R32, R61, R60 ;  /* 0x0000003d20207223 */ /* 0x020fc4000000003c */
[----:B------:R-:W-:Y:S02]  /*32d0*/  FFMA R20, R20, R61, R67 ;  /* 0x0000003d14147223 */ /* 0x000fe40000000043 */
[----:B------:R-:W-:Y:S02]  /*32e0*/  FFMA R28, R42, R29, R28 ;  /* 0x0000001d2a1c7223 */ /* 0x000fe4000000001c */
[C---:B------:R-:W-:Y:S02]  /*32f0*/  FFMA R43, R40.reuse, R15, R14 ;  /* 0x0000000f282b7223 */ /* 0x040fe4000000000e */
[----:B------:R-:W-:Y:S01]  /*3300*/  FFMA R63, R40, R11, R10 ;  /* 0x0000000b283f7223 */ /* 0x000fe2000000000a */
[----:B------:R-:W1:Y:S01]  /*3310*/  LDS.128 R12, [0x2270] ;  /* 0x00227000ff0c7984 */ /* 0x000e620000000c00 */
[----:B------:R-:W-:Y:S02]  /*3320*/  FFMA R32, R42, R33, R32 ;  /* 0x000000212a207223 */ /* 0x000fe40000000020 */
[----:B------:R-:W-:Y:S01]  /*3330*/  FFMA R24, R24, R61, R62 ;  /* 0x0000003d18187223 */ /* 0x000fe2000000003e */
[----:B------:R-:W2:Y:S01]  /*3340*/  LDS.128 R8, [0x1e70] ;  /* 0x001e7000ff087984 */ /* 0x000ea20000000c00 */
[----:B------:R-:W-:-:S02]  /*3350*/  FFMA R20, R42, R21, R20 ;  /* 0x000000152a147223 */ /* 0x000fc40000000014 */
[C---:B------:R-:W-:Y:S02]  /*3360*/  FFMA R28, R41.reuse, R30, R28 ;  /* 0x0000001e291c7223 */ /* 0x040fe4000000001c */
[C---:B------:R-:W-:Y:S02]  /*3370*/  FFMA R32, R41.reuse, R34, R32 ;  /* 0x0000002229207223 */ /* 0x040fe40000000020 */
[----:B------:R-:W-:Y:S02]  /*3380*/  FFMA R24, R42, R25, R24 ;  /* 0x000000192a187223 */ /* 0x000fe40000000018 */
[C---:B------:R-:W-:Y:S02]  /*3390*/  FFMA R22, R41.reuse, R22, R20 ;  /* 0x0000001629167223 */ /* 0x040fe40000000014 */
[----:B------:R-:W-:Y:S02]  /*33a0*/  FFMA R24, R41, R26, R24 ;  /* 0x0000001a29187223 */ /* 0x000fe40000000018 */
[----:B------:R-:W-:-:S02]  /*33b0*/  FFMA R67, R40, R31, R28 ;  /* 0x0000001f28437223 */ /* 0x000fc4000000001c */
[C---:B------:R-:W-:Y:S01]  /*33c0*/  FFMA R65, R40.reuse, R35, R32 ;  /* 0x0000002328417223 */ /* 0x040fe20000000020 */
[----:B------:R-:W3:Y:S01]  /*33d0*/  LDS.128 R28, [0x2370] ;  /* 0x00237000ff1c7984 */ /* 0x000ee20000000c00 */
[----:B------:R-:W-:-:S03]  /*33e0*/  FFMA R73, R40, R23, R22 ;  /* 0x0000001728497223 */ /* 0x000fc60000000016 */
[----:B------:R-:W4:Y:S01]  /*33f0*/  LDS.128 R32, [0x1ff0] ;  /* 0x001ff000ff207984 */ /* 0x000f220000000c00 */
[----:B------:R-:W-:-:S03]  /*3400*/  FFMA R71, R40, R27, R24 ;  /* 0x0000001b28477223 */ /* 0x000fc60000000018 */
[----:B------:R-:W5:Y:S04]  /*3410*/  LDS.128 R20, [0x22f0] ;  /* 0x0022f000ff147984 */ /* 0x000f680000000c00 */
[----:B------:R-:W5:Y:S01]  /*3420*/  LDS.128 R24, [0x1f70] ;  /* 0x001f7000ff187984 */ /* 0x000f620000000c00 */
[----:B0-----:R-:W-:-:S04]  /*3430*/  FFMA R16, R16, R61, R47 ;  /* 0x0000003d10107223 */ /* 0x001fc8000000002f */
[----:B------:R-:W-:-:S04]  /*3440*/  FFMA R16, R42, R17, R16 ;  /* 0x000000112a107223 */ /* 0x000fc80000000010 */
[----:B------:R-:W-:Y:S02]  /*3450*/  FFMA R16, R41, R18, R16 ;  /* 0x0000001229107223 */ /* 0x000fe40000000010 */
[-C--:B-1----:R-:W-:Y:S02]  /*3460*/  FFMA R12, R12, R61.reuse, R70 ;  /* 0x0000003d0c0c7223 */ /* 0x082fe40000000046 */
[----:B--2---:R-:W-:Y:S02]  /*3470*/  FFMA R8, R8, R61, R72 ;  /* 0x0000003d08087223 */ /* 0x004fe40000000048 */
[----:B------:R-:W-:Y:S02]  /*3480*/  FFMA R47, R40, R19, R16 ;  /* 0x00000013282f7223 */ /* 0x000fe40000000010 */
[----:B------:R-:W0:Y:S01]  /*3490*/  LDS.128 R16, [0x1ef0] ;  /* 0x001ef000ff107984 */ /* 0x000e220000000c00 */
[C---:B------:R-:W-:Y:S01]  /*34a0*/  FFMA R8, R42.reuse, R9, R8 ;  /* 0x000000092a087223 */ /* 0x040fe20000000008 */
[----:B------:R-:W-:Y:S01]  /*34b0*/  IADD3 R9, R57, 0x18800, RZ ;  /* 0x0001880039097810 */ /* 0x000fe20007ffe0ff */
[----:B------:R-:W-:-:S02]  /*34c0*/  FFMA R12, R42, R13, R12 ;  /* 0x0000000d2a0c7223 */ /* 0x000fc4000000000c */
[C---:B------:R-:W-:Y:S02]  /*34d0*/  FFMA R10, R41.reuse, R10, R8 ;  /* 0x0000000a290a7223 */ /* 0x040fe40000000008 */
[----:B------:R-:W-:Y:S02]  /*34e0*/  FFMA R14, R41, R14, R12 ;  /* 0x0000000e290e7223 */ /* 0x000fe4000000000c */
[----:B------:R-:W-:-:S04]  /*34f0*/  IMAD.WIDE R8, R9, R4, c[0x0][0x160] ;  /* 0x0000580009087625 */ /* 0x000fc800078e0204 */
[-C--:B---3--:R-:W-:Y:S01]  /*3500*/  FFMA R28, R28, R61.reuse, R36 ;  /* 0x0000003d1c1c7223 */ /* 0x088fe20000000024 */
[----:B------:R-:W2:Y:S01]  /*3510*/  LDG.E.CONSTANT R62, [R8.64+0x15700] ;  /* 0x01570008083e7981 */ /* 0x000ea2000c1e9900 */
[----:B----4-:R-:W-:-:S03]  /*3520*/  FFMA R12, R32, R61, R37 ;  /* 0x0000003d200c7223 */ /* 0x010fc60000000025 */
[----:B------:R-:W1:Y:S01]  /*3530*/  LDS.128 R36, [0x23f0] ;  /* 0x0023f000ff247984 */ /* 0x000e620000000c00 */
[----:B-----5:R-:W-:Y:S02]  /*3540*/  FFMA R20, R20, R61, R68 ;  /* 0x0000003d14147223 */ /* 0x020fe40000000044 */
[----:B------:R-:W-:Y:S01]  /*3550*/  FFMA R66, R40, R15, R14 ;  /* 0x0000000f28427223 */ /* 0x000fe2000000000e */
[----:B------:R-:W3:Y:S01]  /*3560*/  LDG.E.CONSTANT R68, [R8.64+0x1b900] ;  /* 0x01b9000808447981 */ /* 0x000ee2000c1e9900 */
[----:B------:R-:W-:Y:S02]  /*3570*/  FFMA R20, R42, R21, R20 ;  /* 0x000000152a147223 */ /* 0x000fe40000000014 */
[----:B------:R-:W-:Y:S01]  /*3580*/  FFMA R24, R24, R61, R58 ;  /* 0x0000003d18187223 */ /* 0x000fe2000000003a */
[----:B------:R-:W4:Y:S01]  /*3590*/  LDG.E.CONSTANT R14, [R8.64+0x9300] ;  /* 0x00930008080e7981 */ /* 0x000f22000c1e9900 */
[----:B------:R-:W-:Y:S02]  /*35a0*/  FFMA R22, R41, R22, R20 ;  /* 0x0000001629167223 */ /* 0x000fe40000000014 */
[----:B------:R-:W-:Y:S01]  /*35b0*/  FFMA R24, R42, R25, R24 ;  /* 0x000000192a187223 */ /* 0x000fe20000000018 */
[----:B------:R-:W5:Y:S01]  /*35c0*/  LDG.E.CONSTANT R20, [R8.64] ;  /* 0x0000000808147981 */ /* 0x000f62000c1e9900 */
[----:B------:R-:W-:-:S02]  /*35d0*/  FFMA R60, R40, R11, R10 ;  /* 0x0000000b283c7223 */ /* 0x000fc4000000000a */
[C---:B------:R-:W-:Y:S01]  /*35e0*/  FFMA R26, R41.reuse, R26, R24 ;  /* 0x0000001a291a7223 */ /* 0x040fe20000000018 */
[----:B------:R-:W2:Y:S04]  /*35f0*/  LDG.E.CONSTANT R10, [R8.64+0x6200] ;  /* 0x00620008080a7981 */ /* 0x000ea8000c1e9900 */
[----:B------:R-:W2:Y:S01]  /*3600*/  LDG.E.CONSTANT R24, [R8.64+0x3100] ;  /* 0x0031000808187981 */ /* 0x000ea2000c1e9900 */
[----:B------:R-:W-:Y:S02]  /*3610*/  FFMA R29, R42, R29, R28 ;  /* 0x0000001d2a1d7223 */ /* 0x000fe4000000001c */
[----:B0-----:R-:W-:Y:S01]  /*3620*/  FFMA R16, R16, R61, R64 ;  /* 0x0000003d10107223 */ /* 0x001fe20000000040 */
[----:B------:R-:W-:Y:S06]  /*3630*/  BAR.SYNC 0x0 ;  /* 0x0000000000007b1d */ /* 0x000fec0000000000 */
[----:B------:R-:W-:Y:S01]  /*3640*/  FFMA R29, R41, R30, R29 ;  /* 0x0000001e291d7223 */ /* 0x000fe2000000001d */
[----:B------:R-:W3:Y:S04]  /*3650*/  LDG.E.CONSTANT R64, [R8.64+0x18800] ;  /* 0x0188000808407981 */ /* 0x000ee8000c1e9900 */
[----:B------:R-:W3:Y:S01]  /*3660*/  LDG.E.CONSTANT R30, [R8.64+0x1ea00] ;  /* 0x01ea0008081e7981 */ /* 0x000ee2000c1e9900 */
[----:B------:R-:W-:-:S02]  /*3670*/  FFMA R16, R42, R17, R16 ;  /* 0x000000112a107223 */ /* 0x000fc40000000010 */
[----:B------:R-:W-:Y:S01]  /*3680*/  FFMA R12, R42, R33, R12 ;  /* 0x000000212a0c7223 */ /* 0x000fe2000000000c */
[----:B------:R-:W3:Y:S01]  /*3690*/  LDG.E.CONSTANT R28, [R8.64+0x21b00] ;  /* 0x021b0008081c7981 */ /* 0x000ee2000c1e9900 */
[C---:B------:R-:W-:Y:S02]  /*36a0*/  FFMA R18, R41.reuse, R18, R16 ;  /* 0x0000001229127223 */ /* 0x040fe40000000010 */
[----:B-1----:R-:W-:Y:S01]  /*36b0*/  FFMA R16, R36, R61, R56 ;  /* 0x0000003d24107223 */ /* 0x002fe20000000038 */
[----:B------:R-:W-:Y:S01]  /*36c0*/  ULEA UR4, UR7, 0x20, 0xb ;  /* 0x0000002007047891 */ /* 0x000fe2000f8e583f */
[----:B------:R-:W-:Y:S01]  /*36d0*/  FFMA R58, R40, R23, R22 ;  /* 0x00000017283a7223 */ /* 0x000fe20000000016 */
[----:B------:R-:W3:Y:S01]  /*36e0*/  LDG.E.CONSTANT R36, [R8.64+0xf500] ;  /* 0x00f5000808247981 */ /* 0x000ee2000c1e9900 */
[----:B------:R-:W-:Y:S02]  /*36f0*/  FFMA R16, R42, R37, R16 ;  /* 0x000000252a107223 */ /* 0x000fe40000000010 */
[----:B------:R-:W-:Y:S01]  /*3700*/  FFMA R42, R40, R19, R18 ;  /* 0x00000013282a7223 */ /* 0x000fe20000000012 */
[----:B------:R-:W3:Y:S04]  /*3710*/  LDG.E.CONSTANT R22, [R8.64+0x24c00] ;  /* 0x024c000808167981 */ /* 0x000ee8000c1e9900 */
[----:B------:R-:W3:Y:S01]  /*3720*/  LDG.E.CONSTANT R18, [R8.64+0xc400] ;  /* 0x00c4000808127981 */ /* 0x000ee2000c1e9900 */
[----:B------:R-:W-:-:S03]  /*3730*/  FFMA R34, R41, R34, R12 ;  /* 0x0000002229227223 */ /* 0x000fc6000000000c */
[----:B------:R-:W3:Y:S01]  /*3740*/  LDG.E.CONSTANT R12, [R8.64+0x2ae00] ;  /* 0x02ae0008080c7981 */ /* 0x000ee2000c1e9900 */
[----:B------:R-:W-:-:S03]  /*3750*/  FFMA R32, R40, R27, R26 ;  /* 0x0000001b28207223 */ /* 0x000fc6000000001a */
[----:B------:R-:W3:Y:S04]  /*3760*/  LDG.E.CONSTANT R26, [R8.64+0x27d00] ;  /* 0x027d0008081a7981 */ /* 0x000ee8000c1e9900 */
[----:B------:R-:W3:Y:S01]  /*3770*/  LDG.E.CONSTANT R56, [R8.64+0x12600] ;  /* 0x0126000808387981 */ /* 0x000ee2000c1e9900 */
[----:B------:R-:W-:Y:S02]  /*3780*/  P2R R46, PR, RZ, 0x40 ;  /* 0x00000040ff2e7803 */ /* 0x000fe40000000000 */
[----:B------:R-:W-:Y:S01]  /*3790*/  P2R R45, PR, RZ, 0x10 ;  /* 0x00000010ff2d7803 */ /* 0x000fe20000000000 */
[----:B------:R0:W3:Y:S01]  /*37a0*/  LDG.E.CONSTANT R74, [R8.64+0x37200] ;  /* 0x03720008084a7981 */ /* 0x0000e2000c1e9900 */
[----:B------:R-:W-:-:S03]  /*37b0*/  P2R R44, PR, RZ, 0x20 ;  /* 0x00000020ff2c7803 */ /* 0x000fc60000000000 */
[----:B------:R0:W3:Y:S04]  /*37c0*/  LDG.E.CONSTANT R76, [R8.64+0x3a300] ;  /* 0x03a30008084c7981 */ /* 0x0000e8000c1e9900 */
[----:B------:R0:W3:Y:S04]  /*37d0*/  LDG.E.CONSTANT R70, [R8.64+0x40500] ;  /* 0x0405000808467981 */ /* 0x0000e8000c1e9900 */
[----:B------:R0:W3:Y:S04]  /*37e0*/  LDG.E.CONSTANT R72, [R8.64+0x43600] ;  /* 0x0436000808487981 */ /* 0x0000e8000c1e9900 */
[----:B----4-:R1:W-:Y:S04]  /*37f0*/  STS [R53.X4+0x2a0], R14 ;  /* 0x0002a00e35007388 */ /* 0x0103e80000004800 */
[----:B-----5:R4:W-:Y:S04]  /*3800*/  STS [R53.X4], R20 ;  /* 0x0000001435007388 */ /* 0x0209e80000004800 */
[----:B-1----:R-:W5:Y:S04]  /*3810*/  LDG.E.CONSTANT R14, [R8.64+0x34100] ;  /* 0x03410008080e7981 */ /* 0x002f68000c1e9900 */
[----:B----4-:R-:W4:Y:S04]  /*3820*/  LDG.E.CONSTANT R20, [R8.64+0x2df00] ;  /* 0x02df000808147981 */ /* 0x010f28000c1e9900 */
[----:B--2---:R1:W-:Y:S04]  /*3830*/  STS [R53.X4+0xe0], R24 ;  /* 0x0000e01835007388 */ /* 0x0043e80000004800 */
[----:B------:R2:W-:Y:S04]  /*3840*/  STS [R53.X4+0x1c0], R10 ;  /* 0x0001c00a35007388 */ /* 0x0005e80000004800 */
[----:B-1----:R-:W4:Y:S04]  /*3850*/  LDG.E.CONSTANT R24, [R8.64+0x31000] ;  /* 0x0310000808187981 */ /* 0x002f28000c1e9900 */
[----:B--2---:R-:W2:Y:S04]  /*3860*/  LDG.E.CONSTANT R10, [R8.64+0x3d400] ;  /* 0x03d40008080a7981 */ /* 0x004ea8000c1e9900 */
[----:B------:R1:W-:Y:S04]  /*3870*/  STS [R53.X4+0x620], R62 ;  /* 0x0006203e35007388 */ /* 0x0003e80000004800 */
[----:B---3--:R3:W-:Y:S04]  /*3880*/  STS [R53.X4+0x8c0], R30 ;  /* 0x0008c01e35007388 */ /* 0x0087e80000004800 */
[----:B-1----:R-:W2:Y:S04]  /*3890*/  LDG.E.CONSTANT R62, [R8.64+0x4c900] ;  /* 0x04c90008083e7981 */ /* 0x002ea8000c1e9900 */
[----:B---3--:R-:W3:Y:S04]  /*38a0*/  LDG.E.CONSTANT R30, [R8.64+0x52b00] ;  /* 0x052b0008081e7981 */ /* 0x008ee8000c1e9900 */
[----:B------:R1:W-:Y:S04]  /*38b0*/  STS [R53.X4+0x700], R64 ;  /* 0x0007004035007388 */ /* 0x0003e80000004800 */
[----:B------:R0:W-:Y:S04]  /*38c0*/  STS [R53.X4+0xa80], R22 ;  /* 0x000a801635007388 */ /* 0x0001e80000004800 */
[----:B-1----:R-:W3:Y:S04]  /*38d0*/  LDG.E.CONSTANT R64, [R8.64+0x49800] ;  /* 0x0498000808407981 */ /* 0x002ee8000c1e9900 */
[----:B------:R1:W-:Y:S04]  /*38e0*/  STS [R53.X4+0x380], R18 ;  /* 0x0003801235007388 */ /* 0x0003e80000004800 */
[----:B0-----:R-:W3:Y:S04]  /*38f0*/  LDG.E.CONSTANT R22, [R8.64+0x4fa00] ;  /* 0x04fa000808167981 */ /* 0x001ee8000c1e9900 */
[----:B-1----:R0:W3:Y:S04]  /*3900*/  LDG.E.CONSTANT R18, [R8.64+0x5be00] ;  /* 0x05be000808127981 */ /* 0x0020e8000c1e9900 */
[----:B------:R1:W-:Y:S04]  /*3910*/  STS [R53.X4+0x7e0], R68 ;  /* 0x0007e04435007388 */ /* 0x0003e80000004800 */
[----:B-1----:R0:W3:Y:S01]  /*3920*/  LDG.E.CONSTANT R68, [R8.64+0x46700] ;  /* 0x0467000808447981 */ /* 0x0020e2000c1e9900 */
[----:B------:R-:W-:-:S02]  /*3930*/  @!P0 IADD3 R15, R59, UR4, R54 ;  /* 0x000000043b0f8c10 */ /* 0x000fc4000fffe036 */
[C---:B------:R-:W-:Y:S02]  /*3940*/  ISETP.GT.AND P6, PT, R53.reuse, 0x11f, PT ;  /* 0x0000011f3500780c */ /* 0x040fe40003fc4270 */
[C---:B------:R-:W-:Y:S02]  /*3950*/  ISETP.GT.AND P4, PT, R53.reuse, 0xe7, PT ;  /* 0x000000e73500780c */ /* 0x040fe40003f84270 */
[----:B------:R-:W-:Y:S02]  /*3960*/  @!P1 IADD3 R13, R52, UR4, R55 ;  /* 0x00000004340d9c10 */ /* 0x000fe4000fffe037 */
[----:B------:R-:W-:Y:S02]  /*3970*/  ISETP.GT.AND P5, PT, R53, 0xaf, PT ;  /* 0x000000af3500780c */ /* 0x000fe40003fa4270 */
[----:B------:R-:W-:Y:S01]  /*3980*/  @!P3 IADD3 R17, R48, UR4, R49 ;  /* 0x000000043011bc10 */ /* 0x000fe2000fffe031 */
[----:B------:R1:W-:Y:S01]  /*3990*/  STS [R53.X4+0xc40], R12 ;  /* 0x000c400c35007388 */ /* 0x0003e20000004800 */
[----:B------:R-:W-:-:S03]  /*39a0*/  @!P2 IADD3 R11, R51, UR4, R50 ;  /* 0x00000004330bac10 */ /* 0x000fc6000fffe032 */
[----:B------:R-:W-:Y:S01]  /*39b0*/  STS [R53.X4+0x9a0], R28 ;  /* 0x0009a01c35007388 */ /* 0x000fe20000004800 */
[----:B-1----:R-:W-:-:S03]  /*39c0*/  @!P1 IMAD.WIDE R12, R13, R4, c[0x0][0x168] ;  /* 0x00005a000d0c9625 */ /* 0x002fc600078e0204 */
[----:B------:R-:W-:Y:S04]  /*39d0*/  STS [R53.X4+0xb60], R26 ;  /* 0x000b601a35007388 */ /* 0x000fe80000004800 */
[----:B------:R1:W-:Y:S04]  /*39e0*/  STS [R53.X4+0x460], R36 ;  /* 0x0004602435007388 */ /* 0x0003e80000004800 */
[----:B------:R0:W-:Y:S04]  /*39f0*/  STS [R53.X4+0x540], R56 ;  /* 0x0005403835007388 */ /* 0x0001e80000004800 */
[----:B-1----:R1:W3:Y:S04]  /*3a00*/  LDG.E.CONSTANT R36, [R8.64+0x55c00] ;  /* 0x055c000808247981 */ /* 0x0022e8000c1e9900 */
[----:B0-----:R1:W3:Y:S04]  /*3a10*/  LDG.E.CONSTANT R56, [R8.64+0x58d00] ;  /* 0x058d000808387981 */ /* 0x0012e8000c1e9900 */
[----:B-----5:R0:W-:Y:S04]  /*3a20*/  STS [R53.X4+0xee0], R14 ;  /* 0x000ee00e35007388 */ /* 0x0201e80000004800 */
[----:B----4-:R4:W-:Y:S01]  /*3a30*/  STS [R53.X4+0xd20], R20 ;  /* 0x000d201435007388 */ /* 0x0109e20000004800 */
[----:B0-----:R-:W-:-:S05]  /*3a40*/  @!P0 IMAD.WIDE R14, R15, R4, c[0x0][0x168] ;  /* 0x00005a000f0e8625 */ /* 0x001fca00078e0204 */
[----:B----4-:R0:W4:Y:S04]  /*3a50*/  @!P0 LDG.E.CONSTANT R20, [R14.64] ;  /* 0x000000080e148981 */ /* 0x010128000c1e9900 */
[----:B------:R5:W-:Y:S01]  /*3a60*/  STS [R53.X4+0xe00], R24 ;  /* 0x000e001835007388 */ /* 0x000be20000004800 */
[----:B0-----:R-:W-:-:S03]  /*3a70*/  @!P3 IMAD.WIDE R14, R17, R4, c[0x0][0x168] ;  /* 0x00005a00110eb625 */ /* 0x001fc600078e0204 */
[----:B--2---:R0:W-:Y:S01]  /*3a80*/  STS [R53.X4+0x1180], R10 ;  /* 0x0011800a35007388 */ /* 0x0041e20000004800 */
[----:B------:R-:W-:-:S03]  /*3a90*/  @!P4 IADD3 R17, R6, UR4, R55 ;  /* 0x000000040611cc10 */ /* 0x000fc6000fffe037 */
[----:B-----5:R2:W5:Y:S04]  /*3aa0*/  @!P1 LDG.E.CONSTANT R24, [R12.64] ;  /* 0x000000080c189981 */ /* 0x020568000c1e9900 */
[----:B------:R1:W5:Y:S01]  /*3ab0*/  @!P3 LDG.E.CONSTANT R28, [R14.64] ;  /* 0x000000080e1cb981 */ /* 0x000362000c1e9900 */
[----:B0-----:R-:W-:Y:S01]  /*3ac0*/  @!P2 IMAD.WIDE R10, R11, R4, c[0x0][0x168] ;  /* 0x00005a000b0aa625 */ /* 0x001fe200078e0204 */
[----:B--2---:R-:W-:-:S04]  /*3ad0*/  @!P6 IADD3 R13, R7, UR4, R54 ;  /* 0x00000004070dec10 */ /* 0x004fc8000fffe036 */
[----:B------:R0:W2:Y:S01]  /*3ae0*/  @!P2 LDG.E.CONSTANT R26, [R10.64] ;  /* 0x000000080a1aa981 */ /* 0x0000a2000c1e9900 */
[----:B-1----:R-:W-:Y:S01]  /*3af0*/  @!P5 IADD3 R15, R3, UR4, R50 ;  /* 0x00000004030fdc10 */ /* 0x002fe2000fffe032 */
[-C--:B------:R-:W-:Y:S02]  /*3b00*/  @!P6 IMAD.WIDE R12, R13, R4.reuse, c[0x0][0x168] ;  /* 0x00005a000d0ce625 */ /* 0x080fe400078e0204 */
[----:B------:R1:W-:Y:S02]  /*3b10*/  STS [R53.X4+0x15e0], R62 ;  /* 0x0015e03e35007388 */ /* 0x0003e40000004800 */
[----:B------:R-:W-:-:S04]  /*3b20*/  @!P5 IMAD.WIDE R14, R15, R4, c[0x0][0x168] ;  /* 0x00005a000f0ed625 */ /* 0x000fc800078e0204 */
[----:B0-----:R-:W-:Y:S01]  /*3b30*/  @!P4 IMAD.WIDE R10, R17, R4, c[0x0][0x168] ;  /* 0x00005a00110ac625 */ /* 0x001fe200078e0204 */
[----:B---3--:R0:W-:Y:S04]  /*3b40*/  STS [R53.X4+0x17a0], R30 ;  /* 0x0017a01e35007388 */ /* 0x0081e80000004800 */
[----:B-1----:R-:W3:Y:S01]  /*3b50*/  @!P6 LDG.E.CONSTANT R62, [R12.64] ;  /* 0x000000080c3ee981 */ /* 0x002ee2000c1e9900 */
[----:B------:R-:W-:-:S03]  /*3b60*/  ISETP.NE.AND P6, PT, R46, RZ, PT ;  /* 0x000000ff2e00720c */ /* 0x000fc60003fc5270 */
[----:B------:R-:W3:Y:S01]  /*3b70*/  @!P5 LDG.E.CONSTANT R46, [R14.64] ;  /* 0x000000080e2ed981 */ /* 0x000ee2000c1e9900 */
[----:B------:R-:W-:-:S03]  /*3b80*/  ISETP.NE.AND P5, PT, R44, RZ, PT ;  /* 0x000000ff2c00720c */ /* 0x000fc60003fa5270 */
[----:B0-----:R0:W3:Y:S01]  /*3b90*/  @!P4 LDG.E.CONSTANT R30, [R10.64] ;  /* 0x000000080a1ec981 */ /* 0x0010e2000c1e9900 */
[----:B------:R-:W-:-:S03]  /*3ba0*/  ISETP.NE.AND P4, PT, R45, RZ, PT ;  /* 0x000000ff2d00720c */ /* 0x000fc60003f85270 */
[----:B------:R1:W-:Y:S06]  /*3bb0*/  STS [R53.X4+0x1500], R64 ;  /* 0x0015004035007388 */ /* 0x0003ec0000004800 */
[----:B------:R-:W-:Y:S01]  /*3bc0*/  @!P5 IADD3 R19, R2, UR4, R54 ;  /* 0x000000040213dc10 */ /* 0x000fe2000fffe036 */
[----:B-1----:R1:W3:Y:S03]  /*3bd0*/  LDG.E.CONSTANT R64, [R8.64+0x5ef00] ;  /* 0x05ef000808407981 */ /* 0x0022e6000c1e9900 */
[----:B------:R-:W-:Y:S01]  /*3be0*/  @!P4 IADD3 R23, R5, UR4, R49 ;  /* 0x000000040517cc10 */ /* 0x000fe2000fffe031 */
[----:B------:R0:W-:Y:S01]  /*3bf0*/  STS [R53.X4+0x16c0], R22 ;  /* 0x0016c01635007388 */ /* 0x0001e20000004800 */
[----:B-1----:R-:W-:-:S03]  /*3c00*/  @!P6 IADD3 R9, R0, UR4, R55 ;  /* 0x000000040009ec10 */ /* 0x002fc6000fffe037 */
[----:B------:R1:W-:Y:S01]  /*3c10*/  STS [R53.X4+0x1a40], R18 ;  /* 0x001a401235007388 */ /* 0x0003e20000004800 */
[----:B0-----:R-:W-:-:S04]  /*3c20*/  @!P4 IMAD.WIDE R22, R23, R4, c[0x0][0x168] ;  /* 0x00005a001716c625 */ /* 0x001fc800078e0204 */
[-C--:B------:R-:W-:Y:S01]  /*3c30*/  @!P6 IMAD.WIDE R8, R9, R4.reuse, c[0x0][0x168] ;  /* 0x00005a000908e625 */ /* 0x080fe200078e0204 */
[----:B------:R0:W-:Y:S03]  /*3c40*/  STS [R53.X4+0x1420], R68 ;  /* 0x0014204435007388 */ /* 0x0001e60000004800 */
[----:B-1----:R-:W-:Y:S01]  /*3c50*/  @!P5 IMAD.WIDE R18, R19, R4, c[0x0][0x168] ;  /* 0x00005a001312d625 */ /* 0x002fe200078e0204 */
[----:B------:R-:W3:Y:S04]  /*3c60*/  @!P4 LDG.E.CONSTANT R22, [R22.64] ;  /* 0x000000081616c981 */ /* 0x000ee8000c1e9900 */
[----:B------:R-:W3:Y:S04]  /*3c70*/  @!P5 LDG.E.CONSTANT R44, [R18.64] ;  /* 0x00000008122cd981 */ /* 0x000ee8000c1e9900 */
[----:B0-----:R0:W3:Y:S01]  /*3c80*/  @!P6 LDG.E.CONSTANT R68, [R8.64] ;  /* 0x000000080844e981 */ /* 0x0010e2000c1e9900 */
[----:B------:R-:W-:-:S02]  /*3c90*/  P2R R11, PR, RZ, 0x10 ;  /* 0x00000010ff0b7803 */ /* 0x000fc40000000000 */
[----:B------:R-:W-:Y:S02]  /*3ca0*/  P2R R10, PR, RZ, 0x20 ;  /* 0x00000020ff0a7803 */ /* 0x000fe40000000000 */
[C---:B------:R-:W-:Y:S02]  /*3cb0*/  ISETP.GT.AND P5, PT, R53.reuse, 0xe7, PT ;  /* 0x000000e73500780c */ /* 0x040fe40003fa4270 */
[C---:B------:R-:W-:Y:S02]  /*3cc0*/  ISETP.GT.AND P4, PT, R53.reuse, 0xaf, PT ;  /* 0x000000af3500780c */ /* 0x040fe40003f84270 */
[----:B0-----:R-:W-:Y:S02]  /*3cd0*/  P2R R8, PR, RZ, 0x40 ;  /* 0x00000040ff087803 */ /* 0x001fe40000000000 */
[----:B------:R-:W-:Y:S01]  /*3ce0*/  ISETP.GT.AND P6, PT, R53, 0x11f, PT ;  /* 0x0000011f3500780c */ /* 0x000fe20003fc4270 */
[----:B------:R-:W-:Y:S01]  /*3cf0*/  STS [R53.X4+0xfc0], R74 ;  /* 0x000fc04a35007388 */ /* 0x000fe20000004800 */
[----:B------:R-:W-:-:S03]  /*3d00*/  FFMA R38, R41, R38, R16 ;  /* 0x0000002629267223 */ /* 0x000fc60000000010 */
[----:B------:R-:W-:Y:S04]  /*3d10*/  STS [R53.X4+0x10a0], R76 ;  /* 0x0010a04c35007388 */ /* 0x000fe80000004800 */
[----:B------:R-:W-:Y:S04]  /*3d20*/  STS [R53.X4+0x1260], R70 ;  /* 0x0012604635007388 */ /* 0x000fe80000004800 */
[----:B------:R-:W-:Y:S04]  /*3d30*/  STS [R53.X4+0x1340], R72 ;  /* 0x0013404835007388 */ /* 0x000fe80000004800 */
[----:B------:R-:W-:Y:S04]  /*3d40*/  STS [R53.X4+0x1880], R36 ;  /* 0x0018802435007388 */ /* 0x000fe80000004800 */
[----:B------:R-:W-:Y:S01]  /*3d50*/  STS [R53.X4+0x1960], R56 ;  /* 0x0019603835007388 */ /* 0x000fe20000004800 */
[----:B------:R-:W-:-:S03]  /*3d60*/  FFMA R33, R40, R31, R29 ;  /* 0x0000001f28217223 */ /* 0x000fc6000000001d */
[----:B----4-:R-:W-:Y:S04]  /*3d70*/  @!P0 STS [R53.X4+0x1c00], R20 ;  /* 0x001c001435008388 */ /* 0x010fe80000004800 */
[----:B-----5:R-:W-:Y:S04]  /*3d80*/  @!P1 STS [R53.X4+0x1ce0], R24 ;  /* 0x001ce01835009388 */ /* 0x020fe80000004800 */
[----:B------:R-:W-:Y:S04]  /*3d90*/  @!P3 STS [R53.X4+0x1ea0], R28 ;  /* 0x001ea01c3500b388 */ /* 0x000fe80000004800 */
[----:B--2---:R-:W-:Y:S04]  /*3da0*/  @!P2 STS [R53.X4+0x1dc0], R26 ;  /* 0x001dc01a3500a388 */ /* 0x004fe80000004800 */
[----:B---3--:R-:W-:Y:S01]  /*3db0*/  @!P6 STS [R53.X4+0x1f80], R62 ;  /* 0x001f803e3500e388 */ /* 0x008fe20000004800 */
[----:B------:R-:W-:-:S03]  /*3dc0*/  ISETP.NE.AND P6, PT, R8, RZ, PT ;  /* 0x000000ff0800720c */ /* 0x000fc60003fc5270 */
[----:B------:R-:W-:Y:S01]  /*3dd0*/  @!P4 STS [R53.X4+0x2140], R46 ;  /* 0x0021402e3500c388 */ /* 0x000fe20000004800 */
[----:B------:R-:W-:-:S03]  /*3de0*/  ISETP.NE.AND P4, PT, R11, RZ, PT ;  /* 0x000000ff0b00720c */ /* 0x000fc60003f85270 */
[----:B------:R-:W-:Y:S01]  /*3df0*/  @!P5 STS [R53.X4+0x2060], R30 ;  /* 0x0020601e3500d388 */ /* 0x000fe20000004800 */
[----:B------:R-:W-:-:S03]  /*3e00*/  ISETP.NE.AND P5, PT, R10, RZ, PT ;  /* 0x000000ff0a00720c */ /* 0x000fc60003fa5270 */
[----:B------:R-:W-:Y:S06]  /*3e10*/  STS [R53.X4+0x1b20], R64 ;  /* 0x001b204035007388 */ /* 0x000fec0000004800 */
[----:B------:R-:W-:Y:S04]  /*3e20*/  @!P4 STS [R53.X4+0x2220], R22 ;  /* 0x002220163500c388 */ /* 0x000fe80000004800 */
[----:B------:R-:W-:Y:S04]  /*3e30*/  @!P5 STS [R53.X4+0x2300], R44 ;  /* 0x0023002c3500d388 */ /* 0x000fe80000004800 */
[----:B------:R-:W-:Y:S04]  /*3e40*/  @!P6 STS [R53.X4+0x23e0], R68 ;  /* 0x0023e0443500e388 */ /* 0x000fe80000004800 */
[----:B------:R-:W-:Y:S06]  /*3e50*/  BAR.SYNC 0x0 ;  /* 0x0000000000007b1d */ /* 0x000fec0000000000 */
[----:B------:R-:W-:Y:S04]  /*3e60*/  LDS R37, [R53.X4] ;  /* 0x0000000035257984 */ /* 0x000fe80000004800 */
[----:B------:R-:W0:Y:S04]  /*3e70*/  LDS.128 R12, [0x1c00] ;  /* 0x001c0000ff0c7984 */ /* 0x000e280000000c00 */
[----:B------:R-:W1:Y:S04]  /*3e80*/  LDS.128 R16, [0x1c80] ;  /* 0x001c8000ff107984 */ /* 0x000e680000000c00 */
[----:B------:R-:W2:Y:S04]  /*3e90*/  LDS R36, [R53.X4+0xe0] ;  /* 0x0000e00035247984 */ /* 0x000ea80000004800 */
[----:B------:R-:W3:Y:S04]  /*3ea0*/  LDS R41, [R53.X4+0x1c0] ;  /* 0x0001c00035297984 */ /* 0x000ee80000004800 */
[----:B------:R-:W4:Y:S04]  /*3eb0*/  LDS R44, [R53.X4+0x2a0] ;  /* 0x0002a000352c7984 */ /* 0x000f280000004800 */
[----:B------:R-:W5:Y:S04]  /*3ec0*/  LDS.128 R24, [0x1d00] ;  /* 0x001d0000ff187984 */ /* 0x000f680000000c00 */
[----:B------:R-:W-:Y:S04]  /*3ed0*/  LDS.128 R28, [0x2080] ;  /* 0x00208000ff1c7984 */ /* 0x000fe80000000c00 */
[----:B------:R-:W-:Y:S04]  /*3ee0*/  LDS.128 R20, [0x2100] ;  /* 0x00210000ff147984 */ /* 0x000fe80000000c00 */
[----:B------:R-:W-:Y:S01]  /*3ef0*/  LDS.128 R8, [0x2000] ;  /* 0x00200000ff087984 */ /* 0x000fe20000000c00 */
[----:B------:R-:W-:-:S02]  /*3f00*/  FFMA R35, R40, R35, R34 ;  /* 0x0000002328237223 */ /* 0x000fc40000000022 */
[----:B------:R-:W-:Y:S01]  /*3f10*/  FFMA R39, R40, R39, R38 ;  /* 0x0000002728277223 */ /* 0x000fe20000000026 */
[----:B------:R-:W-:Y:S01]  /*3f20*/  LDS R70, [R53.X4+0x1960] ;  /* 0x0019600035467984 */ /* 0x000fe20000004800 */
[C---:B0-----:R-:W-:Y:S02]  /*3f30*/  FFMA R12, R37.reuse, R12, R43 ;  /* 0x0000000c250c7223 */ /* 0x041fe4000000002b */
[----:B-1----:R-:W-:Y:S02]  /*3f40*/  FFMA R16, R37, R16, R69 ;  /* 0x0000001025107223 */ /* 0x002fe40000000045 */
[C---:B--2---:R-:W-:Y:S02]  /*3f50*/  FFMA R12, R36.reuse, R13, R12 ;  /* 0x0000000d240c7223 */ /* 0x044fe4000000000c */
[----:B------:R-:W-:Y:S02]  /*3f60*/  FFMA R16, R36, R17, R16 ;  /* 0x0000001124107223 */ /* 0x000fe40000000010 */
[----:B---3--:R-:W-:-:S02]  /*3f70*/  FFMA R12, R41, R14, R12 ;  /* 0x0000000e290c7223 */ /* 0x008fc4000000000c */
[----:B------:R-:W-:Y:S02]  /*3f80*/  FFMA R16, R41, R18, R16 ;  /* 0x0000001229107223 */ /* 0x000fe40000000010 */
[C---:B----4-:R-:W-:Y:S02]  /*3f90*/  FFMA R62, R44.reuse, R15, R12 ;  /* 0x0000000f2c3e7223 */ /* 0x050fe4000000000c */
[----:B------:R-:W-:Y:S01]  /*3fa0*/  FFMA R61, R44, R19, R16 ;  /* 0x000000132c3d7223 */ /* 0x000fe20000000010 */
[----:B------:R-:W0:Y:S04]  /*3fb0*/  LDS.128 R12, [0x1d80] ;  /* 0x001d8000ff0c7984 */ /* 0x000e280000000c00 */
[----:B------:R-:W1:Y:S01]  /*3fc0*/  LDS.128 R16, [0x2180] ;  /* 0x00218000ff107984 */ /* 0x000e620000000c00 */
[----:B-----5:R-:W-:-:S04]  /*3fd0*/  FFMA R24, R37, R24, R71 ;  /* 0x0000001825187223 */ /* 0x020fc80000000047 */
[----:B------:R-:W-:-:S04]  /*3fe0*/  FFMA R24, R36, R25, R24 ;  /* 0x0000001924187223 */ /* 0x000fc80000000018 */
[----:B------:R-:W-:Y:S02]  /*3ff0*/  FFMA R24, R41, R26, R24 ;  /* 0x0000001a29187223 */ /* 0x000fe40000000018 */
[C---:B0-----:R-:W-:Y:S02]  /*4000*/  FFMA R12, R37.reuse, R12, R47 ;  /* 0x0000000c250c7223 */ /* 0x041fe4000000002f */
[----:B------:R-:W-:Y:S02]  /*4010*/  FFMA R47, R44, R27, R24 ;  /* 0x0000001b2c2f7223 */ /* 0x000fe40000000018 */
[----:B-1----:R-:W-:Y:S01]  /*4020*/  FFMA R16, R37, R16, R65 ;  /* 0x0000001025107223 */ /* 0x002fe20000000041 */
[----:B------:R-:W0:Y:S03]  /*4030*/  LDS.128 R24, [0x1e00] ;  /* 0x001e0000ff187984 */ /* 0x000e260000000c00 */
[----:B------:R-:W-:-:S04]  /*4040*/  FFMA R16, R36, R17, R16 ;  /* 0x0000001124107223 */ /* 0x000fc80000000010 */
[----:B------:R-:W-:-:S04]  /*4050*/  FFMA R16, R41, R18, R16 ;  /* 0x0000001229107223 */ /* 0x000fc80000000010 */
[----:B------:R-:W-:Y:S02]  /*4060*/  FFMA R45, R44, R19, R16 ;  /* 0x000000132c2d7223 */ /* 0x000fe40000000010 */
[----:B------:R-:W1:Y:S01]  /*4070*/  LDS.128 R16, [0x2280] ;  /* 0x00228000ff107984 */ /* 0x000e620000000c00 */
[C---:B------:R-:W-:Y:S02]  /*4080*/  FFMA R28, R37.reuse, R28, R67 ;  /* 0x0000001c251c7223 */ /* 0x040fe40000000043 */
[----:B------:R-:W-:Y:S02]  /*4090*/  FFMA R20, R37, R20, R73 ;  /* 0x0000001425147223 */ /* 0x000fe40000000049 */
[C---:B------:R-:W-:Y:S02]  /*40a0*/  FFMA R28, R36.reuse, R29, R28 ;  /* 0x0000001d241c7223 */ /* 0x040fe4000000001c */
[----:B------:R-:W-:Y:S02]  /*40b0*/  FFMA R20, R36, R21, R20 ;  /* 0x0000001524147223 */ /* 0x000fe40000000014 */
[----:B------:R-:W-:-:S02]  /*40c0*/  FFMA R28, R41, R30, R28 ;  /* 0x0000001e291c7223 */ /* 0x000fc4000000001c */
[----:B------:R-:W-:Y:S02]  /*40d0*/  FFMA R20, R41, R22, R20 ;  /* 0x0000001629147223 */ /* 0x000fe40000000014 */
[C---:B------:R-:W-:Y:S02]  /*40e0*/  FFMA R8, R37.reuse, R8, R63 ;  /* 0x0000000825087223 */ /* 0x040fe4000000003f */
[----:B0-----:R-:W-:-:S04]  /*40f0*/  FFMA R24, R37, R24, R60 ;  /* 0x0000001825187223 */ /* 0x001fc8000000003c */
[----:B------:R-:W-:-:S04]  /*4100*/  FFMA R24, R36, R25, R24 ;  /* 0x0000001924187223 */ /* 0x000fc80000000018 */
[----:B------:R-:W-:Y:S02]  /*4110*/  FFMA R24, R41, R26, R24 ;  /* 0x0000001a29187223 */ /* 0x000fe40000000018 */
[C---:B------:R-:W-:Y:S02]  /*4120*/  FFMA R63, R44.reuse, R31, R28 ;  /* 0x0000001f2c3f7223 */ /* 0x040fe4000000001c */
[C---:B------:R-:W-:Y:S01]  /*4130*/  FFMA R46, R44.reuse, R23, R20 ;  /* 0x000000172c2e7223 */ /* 0x040fe20000000014 */
[----:B------:R-:W0:Y:S01]  /*4140*/  LDS.128 R28, [0x1f80] ;  /* 0x001f8000ff1c7984 */ /* 0x000e220000000c00 */
[----:B-1----:R-:W-:Y:S02]  /*4150*/  FFMA R16, R37, R16, R58 ;  /* 0x0000001025107223 */ /* 0x002fe4000000003a */
[----:B------:R-:W-:Y:S01]  /*4160*/  FFMA R58, R44, R27, R24 ;  /* 0x0000001b2c3a7223 */ /* 0x000fe20000000018 */
[----:B------:R-:W1:Y:S04]  /*4170*/  LDS.128 R20, [0x1f00] ;  /* 0x001f0000ff147984 */ /* 0x000e680000000c00 */
[----:B------:R-:W2:Y:S01]  /*4180*/  LDS.128 R24, [0x2300] ;  /* 0x00230000ff187984 */ /* 0x000ea20000000c00 */
[----:B------:R-:W-:-:S04]  /*4190*/  FFMA R12, R36, R13, R12 ;  /* 0x0000000d240c7223 */ /* 0x000fc8000000000c */
[----:B------:R-:W-:-:S04]  /*41a0*/  FFMA R12, R41, R14, R12 ;  /* 0x0000000e290c7223 */ /* 0x000fc8000000000c */
[----:B------:R-:W-:Y:S02]  /*41b0*/  FFMA R60, R44, R15, R12 ;  /* 0x0000000f2c3c7223 */ /* 0x000fe4000000000c */
[----:B------:R-:W3:Y:S01]  /*41c0*/  LDS.128 R12, [0x1e80] ;  /* 0x001e8000ff0c7984 */ /* 0x000ee20000000c00 */
[----:B------:R-:W-:Y:S02]  /*41d0*/  FFMA R8, R36, R9, R8 ;  /* 0x0000000924087223 */ /* 0x000fe40000000008 */
[C---:B0-----:R-:W-:Y:S02]  /*41e0*/  FFMA R28, R37.reuse, R28, R35 ;  /* 0x0000001c251c7223 */ /* 0x041fe40000000023 */
[C---:B-1----:R-:W-:Y:S02]  /*41f0*/  FFMA R20, R37.reuse, R20, R32 ;  /* 0x0000001425147223 */ /* 0x042fe40000000020 */
[----:B--2---:R-:W-:Y:S02]  /*4200*/  FFMA R24, R37, R24, R33 ;  /* 0x0000001825187223 */ /* 0x004fe40000000021 */
[----:B------:R-:W0:Y:S01]  /*4210*/  LDS.128 R32, [0x2380] ;  /* 0x00238000ff207984 */ /* 0x000e220000000c00 */
[----:B------:R-:W-:-:S04]  /*4220*/  FFMA R8, R41, R10, R8 ;  /* 0x0000000a29087223 */ /* 0x000fc80000000008 */
[----:B------:R-:W-:Y:S02]  /*4230*/  FFMA R64, R44, R11, R8 ;  /* 0x0000000b2c407223 */ /* 0x000fe40000000008 */
[----:B------:R-:W1:Y:S01]  /*4240*/  LDS.128 R8, [0x2200] ;  /* 0x00220000ff087984 */ /* 0x000e620000000c00 */
[----:B---3--:R-:W-:-:S04]  /*4250*/  FFMA R12, R37, R12, R42 ;  /* 0x0000000c250c7223 */ /* 0x008fc8000000002a */
[----:B------:R-:W-:-:S04]  /*4260*/  FFMA R12, R36, R13, R12 ;  /* 0x0000000d240c7223 */ /* 0x000fc8000000000c */
[----:B------:R-:W-:Y:S02]  /*4270*/  FFMA R14, R41, R14, R12 ;  /* 0x0000000e290e7223 */ /* 0x000fe4000000000c */
[----:B------:R-:W-:Y:S02]  /*4280*/  FFMA R28, R36, R29, R28 ;  /* 0x0000001d241c7223 */ /* 0x000fe4000000001c */
[----:B------:R-:W-:Y:S01]  /*4290*/  FFMA R67, R44, R15, R14 ;  /* 0x0000000f2c437223 */ /* 0x000fe2000000000e */
[----:B------:R-:W-:Y:S01]  /*42a0*/  LDS R29, [R53.X4+0x380] ;  /* 0x00038000351d7984 */ /* 0x000fe20000004800 */
[----:B------:R-:W-:-:S03]  /*42b0*/  FFMA R16, R36, R17, R16 ;  /* 0x0000001124107223 */ /* 0x000fc60000000010 */
[----:B------:R-:W2:Y:S01]  /*42c0*/  LDS.128 R12, [0x1c90] ;  /* 0x001c9000ff0c7984 */ /* 0x000ea20000000c00 */
[----:B------:R-:W-:-:S03]  /*42d0*/  FFMA R28, R41, R30, R28 ;  /* 0x0000001e291c7223 */ /* 0x000fc6000000001c */
[----:B------:R-:W3:Y:S01]  /*42e0*/  LDS R30, [R53.X4+0x460] ;  /* 0x00046000351e7984 */ /* 0x000ee20000004800 */
[----:B------:R-:W-:Y:S02]  /*42f0*/  FFMA R18, R41, R18, R16 ;  /* 0x0000001229127223 */ /* 0x000fe40000000010 */
[----:B0-----:R-:W-:-:S04]  /*4300*/  FFMA R32, R37, R32, R39 ;  /* 0x0000002025207223 */ /* 0x001fc80000000027 */
[----:B------:R-:W-:Y:S02]  /*4310*/  FFMA R32, R36, R33, R32 ;  /* 0x0000002124207223 */ /* 0x000fe40000000020 */
[----:B------:R-:W0:Y:S01]  /*4320*/  LDS R33, [R53.X4+0x540] ;  /* 0x0005400035217984 */ /* 0x000e220000004800 */
[C---:B------:R-:W-:Y:S02]  /*4330*/  FFMA R65, R44.reuse, R19, R18 ;  /* 0x000000132c417223 */ /* 0x040fe40000000012 */
[----:B------:R-:W-:Y:S01]  /*4340*/  FFMA R31, R44, R31, R28 ;  /* 0x0000001f2c1f7223 */ /* 0x000fe2000000001c */
[----:B------:R-:W4:Y:S04]  /*4350*/  LDS.128 R16, [0x2090] ;  /* 0x00209000ff107984 */ /* 0x000f280000000c00 */
[----:B------:R-:W5:Y:S01]  /*4360*/  LDS R28, [R53.X4+0x620] ;  /* 0x00062000351c7984 */ /* 0x000f620000004800 */
[----:B-1----:R-:W-:-:S02]  /*4370*/  FFMA R8, R37, R8, R66 ;  /* 0x0000000825087223 */ /* 0x002fc40000000042 */
[C---:B------:R-:W-:Y:S02]  /*4380*/  FFMA R24, R36.reuse, R25, R24 ;  /* 0x0000001924187223 */ /* 0x040fe40000000018 */
[C---:B------:R-:W-:Y:S02]  /*4390*/  FFMA R8, R36.reuse, R9, R8 ;  /* 0x0000000924087223 */ /* 0x040fe40000000008 */
[----:B------:R-:W-:Y:S02]  /*43a0*/  FFMA R20, R36, R21, R20 ;  /* 0x0000001524147223 */ /* 0x000fe40000000014 */
[C---:B------:R-:W-:Y:S01]  /*43b0*/  FFMA R24, R41.reuse, R26, R24 ;  /* 0x0000001a29187223 */ /* 0x040fe20000000018 */
[----:B------:R-:W1:Y:S01]  /*43c0*/  LDS.128 R36, [0x1c10] ;  /* 0x001c1000ff247984 */ /* 0x000e620000000c00 */
[C---:B------:R-:W-:Y:S02]  /*43d0*/  FFMA R10, R41.reuse, R10, R8 ;  /* 0x0000000a290a7223 */ /* 0x040fe40000000008 */
[----:B------:R-:W-:-:S02]  /*43e0*/  FFMA R20, R41, R22, R20 ;  /* 0x0000001629147223 */ /* 0x000fc40000000014 */
[----:B------:R-:W-:Y:S02]  /*43f0*/  FFMA R8, R41, R34, R32 ;  /* 0x0000002229087223 */ /* 0x000fe40000000020 */
[----:B------:R-:W-:Y:S01]  /*4400*/  FFMA R34, R44, R27, R24 ;  /* 0x0000001b2c227223 */ /* 0x000fe20000000018 */
[----:B------:R-:W-:Y:S01]  /*4410*/  LDS.128 R40, [0x2010] ;  /* 0x00201000ff287984 */ /* 0x000fe20000000c00 */
[----:B--2---:R-:W-:-:S03]  /*4420*/  FFMA R12, R29, R12, R61 ;  /* 0x0000000c1d0c7223 */ /* 0x004fc6000000003d */
[----:B------:R-:W2:Y:S01]  /*4430*/  LDS.128 R24, [0x1d90] ;  /* 0x001d9000ff187984 */ /* 0x000ea20000000c00 */
[----:B------:R-:W-:-:S03]  /*4440*/  FFMA R32, R44, R23, R20 ;  /* 0x000000172c207223 */ /* 0x000fc60000000014 */
[----:B------:R-:W2:Y:S01]  /*4450*/  LDS.128 R20, [0x2110] ;  /* 0x00211000ff147984 */ /* 0x000ea20000000c00 */
[----:B---3--:R-:W-:-:S04]  /*4460*/  FFMA R12, R30, R13, R12 ;  /* 0x0000000d1e0c7223 */ /* 0x008fc8000000000c */
[----:B0-----:R-:W-:Y:S02]  /*4470*/  FFMA R12, R33, R14, R12 ;  /* 0x0000000e210c7223 */ /* 0x001fe4000000000c */
[----:B----4-:R-:W-:Y:S02]  /*4480*/  FFMA R16, R29, R16, R63 ;  /* 0x000000101d107223 */ /* 0x010fe4000000003f */
[----:B-----5:R-:W-:Y:S02]  /*4490*/  FFMA R63, R28, R15, R12 ;  /* 0x0000000f1c3f7223 */ /* 0x020fe4000000000c */
[----:B------:R-:W0:Y:S01]  /*44a0*/  LDS.128 R12, [0x2190] ;  /* 0x00219000ff0c7984 */ /* 0x000e220000000c00 */
[C---:B------:R-:W-:Y:S02]  /*44b0*/  FFMA R66, R44.reuse, R11, R10 ;  /* 0x0000000b2c427223 */ /* 0x040fe4000000000a */
[----:B------:R-:W-:Y:S02]  /*44c0*/  FFMA R35, R44, R35, R8 ;  /* 0x000000232c237223 */ /* 0x000fe40000000008 */
[----:B------:R-:W3:Y:S01]  /*44d0*/  LDS.128 R8, [0x1d10] ;  /* 0x001d1000ff087984 */ /* 0x000ee20000000c00 */
[----:B------:R-:W-:-:S02]  /*44e0*/  FFMA R16, R30, R17, R16 ;  /* 0x000000111e107223 */ /* 0x000fc40000000010 */
[----:B-1----:R-:W-:Y:S02]  /*44f0*/  FFMA R36, R29, R36, R62 ;  /* 0x000000241d247223 */ /* 0x002fe4000000003e */
[----:B------:R-:W-:Y:S02]  /*4500*/  FFMA R16, R33, R18, R16 ;  /* 0x0000001221107223 */ /* 0x000fe40000000010 */
[C---:B--2---:R-:W-:Y:S02]  /*4510*/  FFMA R24, R29.reuse, R24, R60 ;  /* 0x000000181d187223 */ /* 0x044fe4000000003c */
[C---:B------:R-:W-:Y:S02]  /*4520*/  FFMA R20, R29.reuse, R20, R46 ;  /* 0x000000141d147223 */ /* 0x040fe4000000002e */
[----:B------:R-:W-:Y:S01]  /*4530*/  FFMA R24, R30, R25, R24 ;  /* 0x000000191e187223 */ /* 0x000fe20000000018 */
[----:B------:R-:W-:Y:S01]  /*4540*/  LDS R46, [R53.X4+0x9a0] ;  /* 0x0009a000352e7984 */ /* 0x000fe20000004800 */
[----:B------:R-:W-:-:S02]  /*4550*/  FFMA R40, R29, R40, R64 ;  /* 0x000000281d287223 */ /* 0x000fc40000000040 */
[C---:B------:R-:W-:Y:S02]  /*4560*/  FFMA R20, R30.reuse, R21, R20 ;  /* 0x000000151e147223 */ /* 0x040fe40000000014 */
[C---:B------:R-:W-:Y:S02]  /*4570*/  FFMA R24, R33.reuse, R26, R24 ;  /* 0x0000001a21187223 */ /* 0x040fe40000000018 */
[C---:B------:R-:W-:Y:S02]  /*4580*/  FFMA R36, R30.reuse, R37, R36 ;  /* 0x000000251e247223 */ /* 0x040fe40000000024 */
[----:B------:R-:W-:Y:S02]  /*4590*/  FFMA R40, R30, R41, R40 ;  /* 0x000000291e287223 */ /* 0x000fe40000000028 */
[----:B------:R-:W-:Y:S02]  /*45a0*/  FFMA R20, R33, R22, R20 ;  /* 0x0000001621147223 */ /* 0x000fe40000000014 */
[----:B------:R-:W-:-:S02]  /*45b0*/  FFMA R41, R28, R19, R16 ;  /* 0x000000131c297223 */ /* 0x000fc40000000010 */
[----:B------:R-:W-:Y:S01]  /*45c0*/  FFMA R37, R28, R27, R24 ;  /* 0x0000001b1c257223 */ /* 0x000fe20000000018 */
[----:B------:R-:W1:Y:S01]  /*45d0*/  LDS.128 R16, [0x1e10] ;  /* 0x001e1000ff107984 */ /* 0x000e620000000c00 */
[----:B0-----:R-:W-:-:S03]  /*45e0*/  FFMA R12, R29, R12, R45 ;  /* 0x0000000c1d0c7223 */ /* 0x001fc6000000002d */
[----:B------:R-:W0:Y:S01]  /*45f0*/  LDS.128 R24, [0x1e90] ;  /* 0x001e9000ff187984 */ /* 0x000e220000000c00 */
[----:B------:R-:W-:-:S03]  /*4600*/  FFMA R45, R28, R23, R20 ;  /* 0x000000171c2d7223 */ /* 0x000fc60000000014 */
[----:B------:R-:W2:Y:S01]  /*4610*/  LDS.128 R20, [0x2210] ;  /* 0x00221000ff147984 */ /* 0x000ea20000000c00 */
[----:B---3--:R-:W-:-:S04]  /*4620*/  FFMA R8, R29, R8, R47 ;  /* 0x000000081d087223 */ /* 0x008fc8000000002f */
[----:B------:R-:W-:-:S04]  /*4630*/  FFMA R8, R30, R9, R8 ;  /* 0x000000091e087223 */ /* 0x000fc80000000008 */
[C---:B------:R-:W-:Y:S02]  /*4640*/  FFMA R8, R33.reuse, R10, R8 ;  /* 0x0000000a21087223 */ /* 0x040fe40000000008 */
[----:B------:R-:W-:Y:S02]  /*4650*/  FFMA R36, R33, R38, R36 ;  /* 0x0000002621247223 */ /* 0x000fe40000000024 */
[----:B------:R-:W-:Y:S02]  /*4660*/  FFMA R38, R28, R11, R8 ;  /* 0x0000000b1c267223 */ /* 0x000fe40000000008 */
[----:B------:R-:W3:Y:S01]  /*4670*/  LDS.128 R8, [0x2290] ;  /* 0x00229000ff087984 */ /* 0x000ee20000000c00 */
[----:B------:R-:W-:-:S04]  /*4680*/  FFMA R12, R30, R13, R12 ;  /* 0x0000000d1e0c7223 */ /* 0x000fc8000000000c */
[C---:B------:R-:W-:Y:S02]  /*4690*/  FFMA R12, R33.reuse, R14, R12 ;  /* 0x0000000e210c7223 */ /* 0x040fe4000000000c */
[----:B------:R-:W-:Y:S02]  /*46a0*/  FFMA R40, R33, R42, R40 ;  /* 0x0000002a21287223 */ /* 0x000fe40000000028 */
[----:B------:R-:W-:Y:S02]  /*46b0*/  FFMA R42, R28, R15, R12 ;  /* 0x0000000f1c2a7223 */ /* 0x000fe4000000000c */
[----:B------:R-:W4:Y:S01]  /*46c0*/  LDS.128 R12, [0x1f10] ;  /* 0x001f1000ff0c7984 */ /* 0x000f220000000c00 */
[C---:B-1----:R-:W-:Y:S02]  /*46d0*/  FFMA R16, R29.reuse, R16, R58 ;  /* 0x000000101d107223 */ /* 0x042fe4000000003a */
[----:B0-----:R-:W-:Y:S02]  /*46e0*/  FFMA R24, R29, R24, R67 ;  /* 0x000000181d187223 */ /* 0x001fe40000000043 */
[----:B------:R-:W-:-:S02]  /*46f0*/  FFMA R16, R30, R17, R16 ;  /* 0x000000111e107223 */ /* 0x000fc40000000010 */
[----:B--2---:R-:W-:Y:S02]  /*4700*/  FFMA R20, R29, R20, R66 ;  /* 0x000000141d147223 */ /* 0x004fe40000000042 */
[C---:B------:R-:W-:Y:S02]  /*4710*/  FFMA R24, R30.reuse, R25, R24 ;  /* 0x000000191e187223 */ /* 0x040fe40000000018 */
[C---:B------:R-:W-:Y:S02]  /*4720*/  FFMA R16, R33.reuse, R18, R16 ;  /* 0x0000001221107223 */ /* 0x040fe40000000010 */
[----:B------:R-:W-:Y:S02]  /*4730*/  FFMA R20, R30, R21, R20 ;  /* 0x000000151e147223 */ /* 0x000fe40000000014 */
[C---:B------:R-:W-:Y:S02]  /*4740*/  FFMA R24, R33.reuse, R26, R24 ;  /* 0x0000001a21187223 */ /* 0x040fe40000000018 */
[----:B------:R-:W-:-:S02]  /*4750*/  FFMA R20, R33, R22, R20 ;  /* 0x0000001621147223 */ /* 0x000fc40000000014 */
[C---:B------:R-:W-:Y:S02]  /*4760*/  FFMA R47, R28.reuse, R19, R16 ;  /* 0x000000131c2f7223 */ /* 0x040fe40000000010 */
[C---:B------:R-:W-:Y:S01]  /*4770*/  FFMA R61, R28.reuse, R27, R24 ;  /* 0x0000001b1c3d7223 */ /* 0x040fe20000000018 */
[----:B------:R-:W0:Y:S01]  /*4780*/  LDS.128 R16, [0x2310] ;  /* 0x00231000ff107984 */ /* 0x000e220000000c00 */
[----:B------:R-:W-:-:S03]  /*4790*/  FFMA R39, R28, R39, R36 ;  /* 0x000000271c277223 */ /* 0x000fc60000000024 */
[----:B------:R-:W1:Y:S01]  /*47a0*/  LDS.128 R24, [0x1f90] ;  /* 0x001f9000ff187984 */ /* 0x000e620000000c00 */
[----:B------:R-:W-:-:S03]  /*47b0*/  FFMA R36, R28, R23, R20 ;  /* 0x000000171c247223 */ /* 0x000fc60000000014 */
[----:B------:R-:W2:Y:S01]  /*47c0*/  LDS.128 R20, [0x2390] ;  /* 0x00239000ff147984 */ /* 0x000ea20000000c00 */
[C---:B---3--:R-:W-:Y:S02]  /*47d0*/  FFMA R8, R29.reuse, R8, R65 ;  /* 0x000000081d087223 */ /* 0x048fe40000000041 */
[----:B----4-:R-:W-:Y:S01]  /*47e0*/  FFMA R12, R29, R12, R32 ;  /* 0x0000000c1d0c7223 */ /* 0x010fe20000000020 */
[----:B------:R-:W-:Y:S01]  /*47f0*/  LDS R65, [R53.X4+0x700] ;  /* 0x0007000035417984 */ /* 0x000fe20000004800 */
[----:B------:R-:W-:-:S04]  /*4800*/  FFMA R8, R30, R9, R8 ;  /* 0x000000091e087223 */ /* 0x000fc80000000008 */
[----:B------:R-:W-:-:S04]  /*4810*/  FFMA R8, R33, R10, R8 ;  /* 0x0000000a21087223 */ /* 0x000fc80000000008 */
[----:B------:R-:W-:Y:S02]  /*4820*/  FFMA R32, R28, R11, R8 ;  /* 0x0000000b1c207223 */ /* 0x000fe40000000008 */
[----:B------:R-:W3:Y:S01]  /*4830*/  LDS.128 R8, [0x1c20] ;  /* 0x001c2000ff087984 */ /* 0x000ee20000000c00 */
[----:B------:R-:W-:-:S04]  /*4840*/  FFMA R12, R30, R13, R12 ;  /* 0x0000000d1e0c7223 */ /* 0x000fc8000000000c */
[----:B------:R-:W-:Y:S02]  /*4850*/  FFMA R12, R33, R14, R12 ;  /* 0x0000000e210c7223 */ /* 0x000fe4000000000c */
[C---:B0-----:R-:W-:Y:S02]  /*4860*/  FFMA R16, R29.reuse, R16, R34 ;  /* 0x000000101d107223 */ /* 0x041fe40000000022 */
[C---:B-1----:R-:W-:Y:S02]  /*4870*/  FFMA R24, R29.reuse, R24, R31 ;  /* 0x000000181d187223 */ /* 0x042fe4000000001f */
[C---:B------:R-:W-:Y:S02]  /*4880*/  FFMA R16, R30.reuse, R17, R16 ;  /* 0x000000111e107223 */ /* 0x040fe40000000010 */
[----:B--2---:R-:W-:Y:S02]  /*4890*/  FFMA R20, R29, R20, R35 ;  /* 0x000000141d147223 */ /* 0x004fe40000000023 */
[----:B------:R-:W-:-:S02]  /*48a0*/  FFMA R24, R30, R25, R24 ;  /* 0x000000191e187223 */ /* 0x000fc40000000018 */
[C---:B------:R-:W-:Y:S02]  /*48b0*/  FFMA R16, R33.reuse, R18, R16 ;  /* 0x0000001221107223 */ /* 0x040fe40000000010 */
[----:B------:R-:W-:Y:S02]  /*48c0*/  FFMA R20, R30, R21, R20 ;  /* 0x000000151e147223 */ /* 0x000fe40000000014 */
[C---:B------:R-:W-:Y:S02]  /*48d0*/  FFMA R24, R33.reuse, R26, R24 ;  /* 0x0000001a21187223 */ /* 0x040fe40000000018 */
[----:B------:R-:W-:Y:S02]  /*48e0*/  FFMA R20, R33, R22, R20 ;  /* 0x0000001621147223 */ /* 0x000fe40000000014 */
[C---:B------:R-:W-:Y:S02]  /*48f0*/  FFMA R35, R28.reuse, R19, R16 ;  /* 0x000000131c237223 */ /* 0x040fe40000000010 */
[C---:B------:R-:W-:Y:S01]  /*4900*/  FFMA R33, R28.reuse, R27, R24 ;  /* 0x0000001b1c217223 */ /* 0x040fe20000000018 */
[----:B------:R-:W0:Y:S01]  /*4910*/  LDS.128 R16, [0x1ca0] ;  /* 0x001ca000ff107984 */ /* 0x000e220000000c00 */
[----:B------:R-:W-:-:S03]  /*4920*/  FFMA R43, R28, R43, R40 ;  /* 0x0000002b1c2b7223 */ /* 0x000fc60000000028 */
[----:B------:R-:W1:Y:S01]  /*4930*/  LDS.128 R24, [0x1d20] ;  /* 0x001d2000ff187984 */ /* 0x000e620000000c00 */
[----:B---3--:R-:W-:-:S03]  /*4940*/  FFMA R8, R65, R8, R39 ;  /* 0x0000000841087223 */ /* 0x008fc60000000027 */
[----:B------:R-:W2:Y:S04]  /*4950*/  LDS R40, [R53.X4+0x7e0] ;  /* 0x0007e00035287984 */ /* 0x000ea80000004800 */
[----:B------:R-:W3:Y:S01]  /*4960*/  LDS R39, [R53.X4+0x8c0] ;  /* 0x0008c00035277984 */ /* 0x000ee20000004800 */
[----:B------:R-:W-:-:S03]  /*4970*/  FFMA R34, R28, R15, R12 ;  /* 0x0000000f1c227223 */ /* 0x000fc6000000000c */
[----:B------:R-:W4:Y:S01]  /*4980*/  LDS.128 R12, [0x2020] ;  /* 0x00202000ff0c7984 */ /* 0x000f220000000c00 */
[----:B------:R-:W-:-:S03]  /*4990*/  FFMA R44, R28, R23, R20 ;  /* 0x000000171c2c7223 */ /* 0x000fc60000000014 */
[----:B------:R-:W5:Y:S04]  /*49a0*/  LDS.128 R28, [0x20a0] ;  /* 0x0020a000ff1c7984 */ /* 0x000f680000000c00 */
[----:B------:R-:W4:Y:S01]  /*49b0*/  LDS.128 R20, [0x2120] ;  /* 0x00212000ff147984 */ /* 0x000f220000000c00 */
[C---:B0-----:R-:W-:Y:S02]  /*49c0*/  FFMA R16, R65.reuse, R16, R63 ;  /* 0x0000001041107223 */ /* 0x041fe4000000003f */
[----:B-1----:R-:W-:Y:S02]  /*49d0*/  FFMA R24, R65, R24, R38 ;  /* 0x0000001841187223 */ /* 0x002fe40000000026 */
[C---:B--2---:R-:W-:Y:S02]  /*49e0*/  FFMA R16, R40.reuse, R17, R16 ;  /* 0x0000001128107223 */ /* 0x044fe40000000010 */
[----:B------:R-:W-:-:S02]  /*49f0*/  FFMA R24, R40, R25, R24 ;  /* 0x0000001928187223 */ /* 0x000fc40000000018 */
[C---:B---3--:R-:W-:Y:S02]  /*4a00*/  FFMA R16, R39.reuse, R18, R16 ;  /* 0x0000001227107223 */ /* 0x048fe40000000010 */
[----:B------:R-:W-:Y:S02]  /*4a10*/  FFMA R24, R39, R26, R24 ;  /* 0x0000001a27187223 */ /* 0x000fe40000000018 */
[C---:B------:R-:W-:Y:S02]  /*4a20*/  FFMA R63, R46.reuse, R19, R16 ;  /* 0x000000132e3f7223 */ /* 0x040fe40000000010 */
[----:B------:R-:W-:Y:S01]  /*4a30*/  FFMA R67, R46, R27, R24 ;  /* 0x0000001b2e437223 */ /* 0x000fe20000000018 */
[----:B------:R-:W0:Y:S04]  /*4a40*/  LDS.128 R16, [0x21a0] ;  /* 0x0021a000ff107984 */ /* 0x000e280000000c00 */
[----:B------:R-:W1:Y:S01]  /*4a50*/  LDS.128 R24, [0x1e20] ;  /* 0x001e2000ff187984 */ /* 0x000e620000000c00 */
[----:B----4-:R-:W-:-:S04]  /*4a60*/  FFMA R12, R65, R12, R43 ;  /* 0x0000000c410c7223 */ /* 0x010fc8000000002b */
[----:B------:R-:W-:-:S04]  /*4a70*/  FFMA R12, R40, R13, R12 ;  /* 0x0000000d280c7223 */ /* 0x000fc8000000000c */
[----:B------:R-:W-:Y:S02]  /*4a80*/  FFMA R12, R39, R14, R12 ;  /* 0x0000000e270c7223 */ /* 0x000fe4000000000c */
[C---:B-----5:R-:W-:Y:S02]  /*4a90*/  FFMA R28, R65.reuse, R28, R41 ;  /* 0x0000001c411c7223 */ /* 0x060fe40000000029 */
[----:B------:R-:W-:Y:S02]  /*4aa0*/  FFMA R71, R46, R15, R12 ;  /* 0x0000000f2e477223 */ /* 0x000fe4000000000c */
[----:B------:R-:W-:Y:S01]  /*4ab0*/  FFMA R20, R65, R20, R45 ;  /* 0x0000001441147223 */ /* 0x000fe2000000002d */
[----:B------:R-:W2:Y:S01]  /*4ac0*/  LDS.128 R12, [0x1da0] ;  /* 0x001da000ff0c7984 */ /* 0x000ea20000000c00 */
[C---:B------:R-:W-:Y:S02]  /*4ad0*/  FFMA R28, R40.reuse, R29, R28 ;  /* 0x0000001d281c7223 */ /* 0x040fe4000000001c */
[----:B------:R-:W-:-:S02]  /*4ae0*/  FFMA R20, R40, R21, R20 ;  /* 0x0000001528147223 */ /* 0x000fc40000000014 */
[C---:B------:R-:W-:Y:S02]  /*4af0*/  FFMA R28, R39.reuse, R30, R28 ;  /* 0x0000001e271c7223 */ /* 0x040fe4000000001c */
[----:B------:R-:W-:Y:S02]  /*4b00*/  FFMA R20, R39, R22, R20 ;  /* 0x0000001627147223 */ /* 0x000fe40000000014 */
[C---:B0-----:R-:W-:Y:S02]  /*4b10*/  FFMA R16, R65.reuse, R16, R42 ;  /* 0x0000001041107223 */ /* 0x041fe4000000002a */
[----:B-1----:R-:W-:Y:S02]  /*4b20*/  FFMA R24, R65, R24, R47 ;  /* 0x0000001841187223 */ /* 0x002fe4000000002f */
[C---:B------:R-:W-:Y:S02]  /*4b30*/  FFMA R16, R40.reuse, R17, R16 ;  /* 0x0000001128107223 */ /* 0x040fe40000000010 */
[----:B------:R-:W-:-:S02]  /*4b40*/  FFMA R24, R40, R25, R24 ;  /* 0x0000001928187223 */ /* 0x000fc40000000018 */
[C---:B------:R-:W-:Y:S02]  /*4b50*/  FFMA R16, R39.reuse, R18, R16 ;  /* 0x0000001227107223 */ /* 0x040fe40000000010 */
[----:B------:R-:W-:Y:S02]  /*4b60*/  FFMA R24, R39, R26, R24 ;  /* 0x0000001a27187223 */ /* 0x000fe40000000018 */
[C---:B------:R-:W-:Y:S02]  /*4b70*/  FFMA R60, R46.reuse, R31, R28 ;  /* 0x0000001f2e3c7223 */ /* 0x040fe4000000001c */
[C---:B------:R-:W-:Y:S01]  /*4b80*/  FFMA R47, R46.reuse, R23, R20 ;  /* 0x000000172e2f7223 */ /* 0x040fe20000000014 */
[----:B------:R-:W0:Y:S01]  /*4b90*/  LDS.128 R28, [0x1fa0] ;  /* 0x001fa000ff1c7984 */ /* 0x000e220000000c00 */
[C---:B------:R-:W-:Y:S02]  /*4ba0*/  FFMA R45, R46.reuse, R19, R16 ;  /* 0x000000132e2d7223 */ /* 0x040fe40000000010 */
[----:B------:R-:W-:Y:S01]  /*4bb0*/  FFMA R62, R46, R27, R24 ;  /* 0x0000001b2e3e7223 */ /* 0x000fe20000000018 */
[----:B------:R-:W1:Y:S04]  /*4bc0*/  LDS.128 R16, [0x22a0] ;  /* 0x0022a000ff107984 */ /* 0x000e680000000c00 */
[----:B------:R-:W3:Y:S04]  /*4bd0*/  LDS.128 R20, [0x1f20] ;  /* 0x001f2000ff147984 */ /* 0x000ee80000000c00 */
[----:B------:R-:W4:Y:S01]  /*4be0*/  LDS.128 R24, [0x2320] ;  /* 0x00232000ff187984 */ /* 0x000f220000000c00 */
[----:B--2---:R-:W-:-:S02]  /*4bf0*/  FFMA R12, R65, R12, R37 ;  /* 0x0000000c410c7223 */ /* 0x004fc40000000025 */
[C---:B------:R-:W-:Y:S02]  /*4c00*/  FFMA R8, R40.reuse, R9, R8 ;  /* 0x0000000928087223 */ /* 0x040fe40000000008 */
[----:B------:R-:W-:Y:S02]  /*4c10*/  FFMA R12, R40, R13, R12 ;  /* 0x0000000d280c7223 */ /* 0x000fe4000000000c */
[C---:B------:R-:W-:Y:S02]  /*4c20*/  FFMA R8, R39.reuse, R10, R8 ;  /* 0x0000000a27087223 */ /* 0x040fe40000000008 */
[----:B------:R-:W-:Y:S02]  /*4c30*/  FFMA R12, R39, R14, R12 ;  /* 0x0000000e270c7223 */ /* 0x000fe4000000000c */
[C---:B------:R-:W-:Y:S02]  /*4c40*/  FFMA R69, R46.reuse, R11, R8 ;  /* 0x0000000b2e457223 */ /* 0x040fe40000000008 */
[----:B------:R-:W-:Y:S01]  /*4c50*/  FFMA R58, R46, R15, R12 ;  /* 0x0000000f2e3a7223 */ /* 0x000fe2000000000c */
[----:B------:R-:W2:Y:S04]  /*4c60*/  LDS.128 R8, [0x2220] ;  /* 0x00222000ff087984 */ /* 0x000ea80000000c00 */
[----:B------:R-:W5:Y:S01]  /*4c70*/  LDS.128 R12, [0x1ea0] ;  /* 0x001ea000ff0c7984 */ /* 0x000f620000000c00 */
[----:B0-----:R-:W-:-:S02]  /*4c80*/  FFMA R28, R65, R28, R33 ;  /* 0x0000001c411c7223 */ /* 0x001fc40000000021 */
[C---:B-1----:R-:W-:Y:S02]  /*4c90*/  FFMA R16, R65.reuse, R16, R32 ;  /* 0x0000001041107223 */ /* 0x042fe40000000020 */
[C---:B---3--:R-:W-:Y:S02]  /*4ca0*/  FFMA R20, R65.reuse, R20, R34 ;  /* 0x0000001441147223 */ /* 0x048fe40000000022 */
[----:B----4-:R-:W-:Y:S02]  /*4cb0*/  FFMA R24, R65, R24, R35 ;  /* 0x0000001841187223 */ /* 0x010fe40000000023 */
[----:B------:R-:W0:Y:S01]  /*4cc0*/  LDS.128 R32, [0x23a0] ;  /* 0x0023a000ff207984 */ /* 0x000e220000000c00 */
[C---:B------:R-:W-:Y:S02]  /*4cd0*/  FFMA R16, R40.reuse, R17, R16 ;  /* 0x0000001128107223 */ /* 0x040fe40000000010 */
[C---:B------:R-:W-:Y:S02]  /*4ce0*/  FFMA R20, R40.reuse, R21, R20 ;  /* 0x0000001528147223 */ /* 0x040fe40000000014 */
[----:B------:R-:W-:-:S02]  /*4cf0*/  FFMA R24, R40, R25, R24 ;  /* 0x0000001928187223 */ /* 0x000fc40000000018 */
[C---:B------:R-:W-:Y:S02]  /*4d00*/  FFMA R28, R40.reuse, R29, R28 ;  /* 0x0000001d281c7223 */ /* 0x040fe4000000001c */
[C---:B--2---:R-:W-:Y:S02]  /*4d10*/  FFMA R8, R65.reuse, R8, R36 ;  /* 0x0000000841087223 */ /* 0x044fe40000000024 */
[C---:B-----5:R-:W-:Y:S02]  /*4d20*/  FFMA R12, R65.reuse, R12, R61 ;  /* 0x0000000c410c7223 */ /* 0x060fe4000000003d */
[C---:B------:R-:W-:Y:S01]  /*4d30*/  FFMA R8, R40.reuse, R9, R8 ;  /* 0x0000000928087223 */ /* 0x040fe20000000008 */
[----:B------:R-:W-:Y:S01]  /*4d40*/  LDS R61, [R53.X4+0xa80] ;  /* 0x000a8000353d7984 */ /* 0x000fe20000004800 */
[----:B------:R-:W-:Y:S02]  /*4d50*/  FFMA R12, R40, R13, R12 ;  /* 0x0000000d280c7223 */ /* 0x000fe4000000000c */
[----:B0-----:R-:W-:-:S02]  /*4d60*/  FFMA R32, R65, R32, R44 ;  /* 0x0000002041207223 */ /* 0x001fc4000000002c */
[----:B------:R-:W-:Y:S02]  /*4d70*/  LDS R44, [R53.X4+0xb60] ;  /* 0x000b6000352c7984 */ /* 0x000fe40000004800 */
[----:B------:R-:W-:Y:S02]  /*4d80*/  FFMA R32, R40, R33, R32 ;  /* 0x0000002128207223 */ /* 0x000fe40000000020 */
[----:B------:R-:W0:Y:S01]  /*4d90*/  LDS.128 R40, [0x2030] ;  /* 0x00203000ff287984 */ /* 0x000e220000000c00 */
[C---:B------:R-:W-:Y:S02]  /*4da0*/  FFMA R20, R39.reuse, R22, R20 ;  /* 0x0000001627147223 */ /* 0x040fe40000000014 */
[C---:B------:R-:W-:Y:S01]  /*4db0*/  FFMA R24, R39.reuse, R26, R24 ;  /* 0x0000001a27187223 */ /* 0x040fe20000000018 */
[----:B------:R-:W-:Y:S01]  /*4dc0*/  LDS R65, [R53.X4+0xc40] ;  /* 0x000c400035417984 */ /* 0x000fe20000004800 */
[C---:B------:R-:W-:Y:S02]  /*4dd0*/  FFMA R28, R39.reuse, R30, R28 ;  /* 0x0000001e271c7223 */ /* 0x040fe4000000001c */
[----:B------:R-:W-:-:S02]  /*4de0*/  FFMA R10, R39, R10, R8 ;  /* 0x0000000a270a7223 */ /* 0x000fc40000000008 */
[----:B------:R-:W-:Y:S02]  /*4df0*/  FFMA R8, R39, R34, R32 ;  /* 0x0000002227087223 */ /* 0x000fe40000000020 */
[C---:B------:R-:W-:Y:S02]  /*4e00*/  FFMA R34, R46.reuse, R23, R20 ;  /* 0x000000172e227223 */ /* 0x040fe40000000014 */
[C---:B------:R-:W-:Y:S01]  /*4e10*/  FFMA R32, R46.reuse, R27, R24 ;  /* 0x0000001b2e207223 */ /* 0x040fe20000000018 */
[----:B------:R-:W1:Y:S01]  /*4e20*/  LDS.128 R20, [0x2130] ;  /* 0x00213000ff147984 */ /* 0x000e620000000c00 */
[----:B------:R-:W-:-:S03]  /*4e30*/  FFMA R64, R46, R31, R28 ;  /* 0x0000001f2e407223 */ /* 0x000fc6000000001c */
[----:B------:R-:W2:Y:S04]  /*4e40*/  LDS.128 R24, [0x1db0] ;  /* 0x001db000ff187984 */ /* 0x000ea80000000c00 */
[----:B------:R-:W3:Y:S01]  /*4e50*/  LDS.128 R28, [0x21b0] ;  /* 0x0021b000ff1c7984 */ /* 0x000ee20000000c00 */
[C---:B------:R-:W-:Y:S02]  /*4e60*/  FFMA R14, R39.reuse, R14, R12 ;  /* 0x0000000e270e7223 */ /* 0x040fe4000000000c */
[----:B------:R-:W-:Y:S02]  /*4e70*/  FFMA R18, R39, R18, R16 ;  /* 0x0000001227127223 */ /* 0x000fe40000000010 */
[C---:B------:R-:W-:Y:S01]  /*4e80*/  FFMA R66, R46.reuse, R11, R10 ;  /* 0x0000000b2e427223 */ /* 0x040fe2000000000a */
[----:B------:R-:W4:Y:S01]  /*4e90*/  LDS.128 R36, [0x1c30] ;  /* 0x001c3000ff247984 */ /* 0x000f220000000c00 */
[----:B------:R-:W-:-:S02]  /*4ea0*/  FFMA R68, R46, R15, R14 ;  /* 0x0000000f2e447223 */ /* 0x000fc4000000000e */
[C---:B------:R-:W-:Y:S01]  /*4eb0*/  FFMA R33, R46.reuse, R19, R18 ;  /* 0x000000132e217223 */ /* 0x040fe20000000012 */
[----:B------:R-:W-:Y:S01]  /*4ec0*/  LDS.128 R12, [0x1d30] ;  /* 0x001d3000ff0c7984 */ /* 0x000fe20000000c00 */
[----:B------:R-:W-:-:S03]  /*4ed0*/  FFMA R46, R46, R35, R8 ;  /* 0x000000232e2e7223 */ /* 0x000fc60000000008 */
[----:B------:R-:W5:Y:S01]  /*4ee0*/  LDS.128 R8, [0x1cb0] ;  /* 0x001cb000ff087984 */ /* 0x000f620000000c00 */
[----:B0-----:R-:W-:-:S03]  /*4ef0*/  FFMA R40, R61, R40, R71 ;  /* 0x000000283d287223 */ /* 0x001fc60000000047 */
[----:B------:R-:W-:Y:S01]  /*4f00*/  LDS.128 R16, [0x20b0] ;  /* 0x0020b000ff107984 */ /* 0x000fe20000000c00 */
[----:B------:R-:W-:-:S03]  /*4f10*/  FFMA R41, R44, R41, R40 ;  /* 0x000000292c297223 */ /* 0x000fc60000000028 */
[----:B------:R-:W0:Y:S01]  /*4f20*/  LDS R40, [R53.X4+0xd20] ;  /* 0x000d200035287984 */ /* 0x000e220000004800 */
[C---:B-1----:R-:W-:Y:S02]  /*4f30*/  FFMA R20, R61.reuse, R20, R47 ;  /* 0x000000143d147223 */ /* 0x042fe4000000002f */
[C---:B--2---:R-:W-:Y:S02]  /*4f40*/  FFMA R24, R61.reuse, R24, R58 ;  /* 0x000000183d187223 */ /* 0x044fe4000000003a */
[----:B---3--:R-:W-:Y:S02]  /*4f50*/  FFMA R28, R61, R28, R45 ;  /* 0x0000001c3d1c7223 */ /* 0x008fe4000000002d */
[C---:B------:R-:W-:Y:S02]  /*4f60*/  FFMA R20, R44.reuse, R21, R20 ;  /* 0x000000152c147223 */ /* 0x040fe40000000014 */
[C---:B------:R-:W-:Y:S02]  /*4f70*/  FFMA R24, R44.reuse, R25, R24 ;  /* 0x000000192c187223 */ /* 0x040fe40000000018 */
[----:B------:R-:W-:-:S02]  /*4f80*/  FFMA R28, R44, R29, R28 ;  /* 0x0000001d2c1c7223 */ /* 0x000fc4000000001c */
[C---:B------:R-:W-:Y:S02]  /*4f90*/  FFMA R20, R65.reuse, R22, R20 ;  /* 0x0000001641147223 */ /* 0x040fe40000000014 */
[C---:B------:R-:W-:Y:S02]  /*4fa0*/  FFMA R24, R65.reuse, R26, R24 ;  /* 0x0000001a41187223 */ /* 0x040fe40000000018 */
[----:B------:R-:W-:Y:S02]  /*4fb0*/  FFMA R28, R65, R30, R28 ;  /* 0x0000001e411c7223 */ /* 0x000fe4000000001c */
[C---:B----4-:R-:W-:Y:S02]  /*4fc0*/  FFMA R36, R61.reuse, R36, R69 ;  /* 0x000000243d247223 */ /* 0x050fe40000000045 */
[----:B-----5:R-:W-:Y:S02]  /*4fd0*/  FFMA R8, R61, R8, R63 ;  /* 0x000000083d087223 */ /* 0x020fe4000000003f */
[----:B0-----:R-:W-:-:S02]  /*4fe0*/  FFMA R63, R40, R23, R20 ;  /* 0x00000017283f7223 */ /* 0x001fc40000000014 */
[C---:B------:R-:W-:Y:S01]  /*4ff0*/  FFMA R45, R40.reuse, R27, R24 ;  /* 0x0000001b282d7223 */ /* 0x040fe20000000018 */
[----:B------:R-:W0:Y:S01]  /*5000*/  LDS.128 R20, [0x22b0] ;  /* 0x0022b000ff147984 */ /* 0x000e220000000c00 */
[----:B------:R-:W-:-:S03]  /*5010*/  FFMA R69, R40, R31, R28 ;  /* 0x0000001f28457223 */ /* 0x000fc6000000001c */
[----:B------:R-:W1:Y:S04]  /*5020*/  LDS.128 R24, [0x1f30] ;  /* 0x001f3000ff187984 */ /* 0x000e680000000c00 */
[----:B------:R-:W2:Y:S01]  /*5030*/  LDS.128 R28, [0x2330] ;  /* 0x00233000ff1c7984 */ /* 0x000ea20000000c00 */
[----:B------:R-:W-:-:S04]  /*5040*/  FFMA R12, R61, R12, R67 ;  /* 0x0000000c3d0c7223 */ /* 0x000fc80000000043 */
[----:B------:R-:W-:Y:S02]  /*5050*/  FFMA R12, R44, R13, R12 ;  /* 0x0000000d2c0c7223 */ /* 0x000fe4000000000c */
[C---:B------:R-:W-:Y:S02]  /*5060*/  FFMA R42, R65.reuse, R42, R41 ;  /* 0x0000002a412a7223 */ /* 0x040fe40000000029 */
[----:B------:R-:W-:Y:S02]  /*5070*/  FFMA R12, R65, R14, R12 ;  /* 0x0000000e410c7223 */ /* 0x000fe4000000000c */
[C---:B------:R-:W-:Y:S02]  /*5080*/  FFMA R43, R40.reuse, R43, R42 ;  /* 0x0000002b282b7223 */ /* 0x040fe4000000002a */
[----:B------:R-:W-:Y:S02]  /*5090*/  FFMA R16, R61, R16, R60 ;  /* 0x000000103d107223 */ /* 0x000fe4000000003c */
[----:B------:R-:W-:-:S02]  /*50a0*/  FFMA R42, R40, R15, R12 ;  /* 0x0000000f282a7223 */ /* 0x000fc4000000000c */
[----:B------:R-:W3:Y:S01]  /*50b0*/  LDS.128 R12, [0x2230] ;  /* 0x00223000ff0c7984 */ /* 0x000ee20000000c00 */
[C---:B------:R-:W-:Y:S02]  /*50c0*/  FFMA R8, R44.reuse, R9, R8 ;  /* 0x000000092c087223 */ /* 0x040fe40000000008 */
[C---:B------:R-:W-:Y:S02]  /*50d0*/  FFMA R36, R44.reuse, R37, R36 ;  /* 0x000000252c247223 */ /* 0x040fe40000000024 */
[----:B------:R-:W-:Y:S02]  /*50e0*/  FFMA R16, R44, R17, R16 ;  /* 0x000000112c107223 */ /* 0x000fe40000000010 */
[C---:B------:R-:W-:Y:S02]  /*50f0*/  FFMA R8, R65.reuse, R10, R8 ;  /* 0x0000000a41087223 */ /* 0x040fe40000000008 */
[C---:B------:R-:W-:Y:S02]  /*5100*/  FFMA R36, R65.reuse, R38, R36 ;  /* 0x0000002641247223 */ /* 0x040fe40000000024 */
[----:B------:R-:W-:-:S02]  /*5110*/  FFMA R16, R65, R18, R16 ;  /* 0x0000001241107223 */ /* 0x000fc40000000010 */
[C---:B------:R-:W-:Y:S02]  /*5120*/  FFMA R67, R40.reuse, R11, R8 ;  /* 0x0000000b28437223 */ /* 0x040fe40000000008 */
[C---:B------:R-:W-:Y:S01]  /*5130*/  FFMA R41, R40.reuse, R39, R36 ;  /* 0x0000002728297223 */ /* 0x040fe20000000024 */
[----:B------:R-:W4:Y:S01]  /*5140*/  LDS.128 R8, [0x1e30] ;  /* 0x001e3000ff087984 */ /* 0x000f220000000c00 */
[----:B------:R-:W-:Y:S02]  /*5150*/  FFMA R47, R40, R19, R16 ;  /* 0x00000013282f7223 */ /* 0x000fe40000000010 */
[C---:B0-----:R-:W-:Y:S01]  /*5160*/  FFMA R20, R61.reuse, R20, R33 ;  /* 0x000000143d147223 */ /* 0x041fe20000000021 */
[----:B------:R-:W0:Y:S01]  /*5170*/  LDS.128 R16, [0x1eb0] ;  /* 0x001eb000ff107984 */ /* 0x000e220000000c00 */
[C---:B-1----:R-:W-:Y:S02]  /*5180*/  FFMA R24, R61.reuse, R24, R34 ;  /* 0x000000183d187223 */ /* 0x042fe40000000022 */
[C---:B--2---:R-:W-:Y:S01]  /*5190*/  FFMA R28, R61.reuse, R28, R32 ;  /* 0x0000001c3d1c7223 */ /* 0x044fe20000000020 */
[----:B------:R-:W1:Y:S04]  /*51a0*/  LDS.128 R36, [0x23b0] ;  /* 0x0023b000ff247984 */ /* 0x000e680000000c00 */
[----:B------:R-:W2:Y:S01]  /*51b0*/  LDS.128 R32, [0x1fb0] ;  /* 0x001fb000ff207984 */ /* 0x000ea20000000c00 */
[----:B---3--:R-:W-:-:S04]  /*51c0*/  FFMA R12, R61, R12, R66 ;  /* 0x0000000c3d0c7223 */ /* 0x008fc80000000042 */
[----:B------:R-:W-:-:S04]  /*51d0*/  FFMA R12, R44, R13, R12 ;  /* 0x0000000d2c0c7223 */ /* 0x000fc8000000000c */
[----:B------:R-:W-:Y:S02]  /*51e0*/  FFMA R14, R65, R14, R12 ;  /* 0x0000000e410e7223 */ /* 0x000fe4000000000c */
[C---:B----4-:R-:W-:Y:S02]  /*51f0*/  FFMA R8, R61.reuse, R8, R62 ;  /* 0x000000083d087223 */ /* 0x050fe4000000003e */
[----:B------:R-:W-:Y:S02]  /*5200*/  FFMA R62, R40, R15, R14 ;  /* 0x0000000f283e7223 */ /* 0x000fe4000000000e */
[C---:B0-----:R-:W-:Y:S01]  /*5210*/  FFMA R16, R61.reuse, R16, R68 ;  /* 0x000000103d107223 */ /* 0x041fe20000000044 */
[----:B------:R-:W-:Y:S01]  /*5220*/  LDS.128 R12, [0x1c40] ;  /* 0x001c4000ff0c7984 */ /* 0x000fe20000000c00 */
[C---:B-1----:R-:W-:Y:S02]  /*5230*/  FFMA R36, R61.reuse, R36, R46 ;  /* 0x000000243d247223 */ /* 0x042fe4000000002e */
[----:B--2---:R-:W-:Y:S01]  /*5240*/  FFMA R32, R61, R32, R64 ;  /* 0x000000203d207223 */ /* 0x004fe20000000040 */
[----:B------:R-:W-:Y:S04]  /*5250*/  LDS R46, [R53.X4+0x10a0] ;  /* 0x0010a000352e7984 */ /* 0x000fe80000004800 */
        /* <DEDUP_REMOVED lines=13> */
[C---:B------:R-:W-:Y:S02]  /*5330*/  FFMA R28, R65.reuse, R30, R28 ;  /* 0x0000001e411c7223 */ /* 0x040fe4000000001c */
[C---:B------:R-:W-:Y:S02]  /*5340*/  FFMA R20, R65.reuse, R22, R20 ;  /* 0x0000001641147223 */ /* 0x040fe40000000014 */
[----:B------:R-:W-:-:S02]  /*5350*/  FFMA R24, R65, R26, R24 ;  /* 0x0000001a41187223 */ /* 0x000fc40000000018 */
[C---:B------:R-:W-:Y:S02]  /*5360*/  FFMA R32, R40.reuse, R31, R28 ;  /* 0x0000001f28207223 */ /* 0x040fe4000000001c */
[C---:B------:R-:W-:Y:S01]  /*5370*/  FFMA R60, R40.reuse, R23, R20 ;  /* 0x00000017283c7223 */ /* 0x040fe20000000014 */
[----:B------:R-:W3:Y:S01]  /*5380*/  LDS.128 R28, [0x20c0] ;  /* 0x0020c000ff1c7984 */ /* 0x000ee20000000c00 */
[----:B------:R-:W-:-:S03]  /*5390*/  FFMA R33, R40, R27, R24 ;  /* 0x0000001b28217223 */ /* 0x000fc60000000018 */
[----:B------:R-:W-:Y:S01]  /*53a0*/  LDS.128 R24, [0x1d40] ;  /* 0x001d4000ff187984 */ /* 0x000fe20000000c00 */
[----:B0-----:R-:W-:-:S03]  /*53b0*/  FFMA R12, R61, R12, R41 ;  /* 0x0000000c3d0c7223 */ /* 0x001fc60000000029 */
[----:B------:R-:W0:Y:S04]  /*53c0*/  LDS R41, [R53.X4+0xfc0] ;  /* 0x000fc00035297984 */ /* 0x000e280000004800 */
[----:B------:R-:W4:Y:S01]  /*53d0*/  LDS.128 R20, [0x2140] ;  /* 0x00214000ff147984 */ /* 0x000f220000000c00 */
[----:B-1----:R-:W-:Y:S02]  /*53e0*/  FFMA R16, R61, R16, R67 ;  /* 0x000000103d107223 */ /* 0x002fe40000000043 */
[----:B------:R-:W-:Y:S02]  /*53f0*/  FFMA R64, R40, R11, R10 ;  /* 0x0000000b28407223 */ /* 0x000fe4000000000a */
[C---:B------:R-:W-:Y:S02]  /*5400*/  FFMA R34, R65.reuse, R34, R8 ;  /* 0x0000002241227223 */ /* 0x040fe40000000008 */
[----:B------:R-:W-:Y:S01]  /*5410*/  FFMA R36, R65, R38, R36 ;  /* 0x0000002641247223 */ /* 0x000fe20000000024 */
[----:B------:R-:W1:Y:S01]  /*5420*/  LDS.128 R8, [0x2040] ;  /* 0x00204000ff087984 */ /* 0x000e620000000c00 */
[----:B--2---:R-:W-:-:S02]  /*5430*/  FFMA R12, R44, R13, R12 ;  /* 0x0000000d2c0c7223 */ /* 0x004fc4000000000c */
[----:B------:R-:W-:Y:S02]  /*5440*/  FFMA R16, R44, R17, R16 ;  /* 0x000000112c107223 */ /* 0x000fe40000000010 */
[----:B---3--:R-:W-:Y:S02]  /*5450*/  FFMA R28, R61, R28, R47 ;  /* 0x0000001c3d1c7223 */ /* 0x008fe4000000002f */
[C---:B0-----:R-:W-:Y:S02]  /*5460*/  FFMA R12, R41.reuse, R14, R12 ;  /* 0x0000000e290c7223 */ /* 0x041fe4000000000c */
[----:B------:R-:W-:Y:S02]  /*5470*/  FFMA R16, R41, R18, R16 ;  /* 0x0000001229107223 */ /* 0x000fe40000000010 */
[----:B------:R-:W-:Y:S02]  /*5480*/  FFMA R24, R61, R24, R42 ;  /* 0x000000183d187223 */ /* 0x000fe4000000002a */
[----:B------:R-:W-:-:S02]  /*5490*/  FFMA R65, R46, R15, R12 ;  /* 0x0000000f2e417223 */ /* 0x000fc4000000000c */
[----:B------:R-:W-:Y:S01]  /*54a0*/  FFMA R47, R46, R19, R16 ;  /* 0x000000132e2f7223 */ /* 0x000fe20000000010 */
[----:B------:R-:W0:Y:S01]  /*54b0*/  LDS.128 R12, [0x1dc0] ;  /* 0x001dc000ff0c7984 */ /* 0x000e220000000c00 */
[----:B----4-:R-:W-:-:S03]  /*54c0*/  FFMA R20, R61, R20, R63 ;  /* 0x000000143d147223 */ /* 0x010fc6000000003f */
[----:B------:R-:W2:Y:S01]  /*54d0*/  LDS.128 R16, [0x21c0] ;  /* 0x0021c000ff107984 */ /* 0x000ea20000000c00 */
[C---:B------:R-:W-:Y:S02]  /*54e0*/  FFMA R28, R44.reuse, R29, R28 ;  /* 0x0000001d2c1c7223 */ /* 0x040fe4000000001c */
[C---:B------:R-:W-:Y:S02]  /*54f0*/  FFMA R24, R44.reuse, R25, R24 ;  /* 0x000000192c187223 */ /* 0x040fe40000000018 */
[----:B------:R-:W-:Y:S02]  /*5500*/  FFMA R20, R44, R21, R20 ;  /* 0x000000152c147223 */ /* 0x000fe40000000014 */
[C---:B------:R-:W-:Y:S02]  /*5510*/  FFMA R28, R41.reuse, R30, R28 ;  /* 0x0000001e291c7223 */ /* 0x040fe4000000001c */
[C---:B------:R-:W-:Y:S02]  /*5520*/  FFMA R24, R41.reuse, R26, R24 ;  /* 0x0000001a29187223 */ /* 0x040fe40000000018 */
[----:B------:R-:W-:-:S02]  /*5530*/  FFMA R20, R41, R22, R20 ;  /* 0x0000001629147223 */ /* 0x000fc40000000014 */
[C---:B------:R-:W-:Y:S02]  /*5540*/  FFMA R35, R40.reuse, R35, R34 ;  /* 0x0000002328237223 */ /* 0x040fe40000000022 */
[----:B------:R-:W-:Y:S02]  /*5550*/  FFMA R40, R40, R39, R36 ;  /* 0x0000002728287223 */ /* 0x000fe40000000024 */
[C---:B------:R-:W-:Y:S01]  /*5560*/  FFMA R66, R46.reuse, R31, R28 ;  /* 0x0000001f2e427223 */ /* 0x040fe2000000001c */
[----:B------:R-:W3:Y:S01]  /*5570*/  LDS.128 R36, [0x1e40] ;  /* 0x001e4000ff247984 */ /* 0x000ee20000000c00 */
[C---:B------:R-:W-:Y:S02]  /*5580*/  FFMA R63, R46.reuse, R27, R24 ;  /* 0x0000001b2e3f7223 */ /* 0x040fe40000000018 */
[----:B------:R-:W-:Y:S01]  /*5590*/  FFMA R67, R46, R23, R20 ;  /* 0x000000172e437223 */ /* 0x000fe20000000014 */
[----:B------:R-:W4:Y:S04]  /*55a0*/  LDS.128 R24, [0x2340] ;  /* 0x00234000ff187984 */ /* 0x000f280000000c00 */
[----:B------:R-:W5:Y:S04]  /*55b0*/  LDS.128 R20, [0x1f40] ;  /* 0x001f4000ff147984 */ /* 0x000f680000000c00 */
[----:B------:R-:W5:Y:S01]  /*55c0*/  LDS.128 R28, [0x1fc0] ;  /* 0x001fc000ff1c7984 */ /* 0x000f620000000c00 */
[----:B-1----:R-:W-:-:S02]  /*55d0*/  FFMA R8, R61, R8, R43 ;  /* 0x000000083d087223 */ /* 0x002fc4000000002b */
[C---:B0-----:R-:W-:Y:S02]  /*55e0*/  FFMA R12, R61.reuse, R12, R45 ;  /* 0x0000000c3d0c7223 */ /* 0x041fe4000000002d */
[----:B--2---:R-:W-:Y:S02]  /*55f0*/  FFMA R16, R61, R16, R69 ;  /* 0x000000103d107223 */ /* 0x004fe40000000045 */
[C---:B------:R-:W-:Y:S02]  /*5600*/  FFMA R8, R44.reuse, R9, R8 ;  /* 0x000000092c087223 */ /* 0x040fe40000000008 */
[C---:B------:R-:W-:Y:S02]  /*5610*/  FFMA R12, R44.reuse, R13, R12 ;  /* 0x0000000d2c0c7223 */ /* 0x040fe4000000000c */
[----:B------:R-:W-:Y:S02]  /*5620*/  FFMA R16, R44, R17, R16 ;  /* 0x000000112c107223 */ /* 0x000fe40000000010 */
[----:B------:R-:W-:-:S02]  /*5630*/  FFMA R8, R41, R10, R8 ;  /* 0x0000000a29087223 */ /* 0x000fc40000000008 */
[C---:B------:R-:W-:Y:S02]  /*5640*/  FFMA R12, R41.reuse, R14, R12 ;  /* 0x0000000e290c7223 */ /* 0x040fe4000000000c */
[----:B------:R-:W-:Y:S02]  /*5650*/  FFMA R16, R41, R18, R16 ;  /* 0x0000001229107223 */ /* 0x000fe40000000010 */
[C---:B------:R-:W-:Y:S02]  /*5660*/  FFMA R71, R46.reuse, R11, R8 ;  /* 0x0000000b2e477223 */ /* 0x040fe40000000008 */
[----:B------:R-:W0:Y:S01]  /*5670*/  LDS.128 R8, [0x2240] ;  /* 0x00224000ff087984 */ /* 0x000e220000000c00 */
[C---:B------:R-:W-:Y:S02]  /*5680*/  FFMA R45, R46.reuse, R19, R16 ;  /* 0x000000132e2d7223 */ /* 0x040fe40000000010 */
[----:B---3--:R-:W-:Y:S01]  /*5690*/  FFMA R36, R61, R36, R64 ;  /* 0x000000243d247223 */ /* 0x008fe20000000040 */
[----:B------:R-:W1:Y:S01]  /*56a0*/  LDS.128 R16, [0x22c0] ;  /* 0x0022c000ff107984 */ /* 0x000e620000000c00 */
[----:B------:R-:W-:-:S02]  /*56b0*/  FFMA R64, R46, R15, R12 ;  /* 0x0000000f2e407223 */ /* 0x000fc4000000000c */
[C---:B----4-:R-:W-:Y:S01]  /*56c0*/  FFMA R24, R61.reuse, R24, R32 ;  /* 0x000000183d187223 */ /* 0x050fe20000000020 */
[----:B------:R-:W2:Y:S01]  /*56d0*/  LDS.128 R12, [0x1ec0] ;  /* 0x001ec000ff0c7984 */ /* 0x000ea20000000c00 */
[C---:B-----5:R-:W-:Y:S02]  /*56e0*/  FFMA R20, R61.reuse, R20, R33 ;  /* 0x000000143d147223 */ /* 0x060fe40000000021 */
[----:B------:R-:W-:Y:S02]  /*56f0*/  FFMA R28, R61, R28, R35 ;  /* 0x0000001c3d1c7223 */ /* 0x000fe40000000023 */
[----:B------:R-:W3:Y:S01]  /*5700*/  LDS.128 R32, [0x23c0] ;  /* 0x0023c000ff207984 */ /* 0x000ee20000000c00 */
[C---:B------:R-:W-:Y:S02]  /*5710*/  FFMA R36, R44.reuse, R37, R36 ;  /* 0x000000252c247223 */ /* 0x040fe40000000024 */
[----:B------:R-:W-:Y:S02]  /*5720*/  FFMA R20, R44, R21, R20 ;  /* 0x000000152c147223 */ /* 0x000fe40000000014 */
[----:B------:R-:W-:-:S02]  /*5730*/  FFMA R38, R41, R38, R36 ;  /* 0x0000002629267223 */ /* 0x000fc40000000024 */
[C---:B------:R-:W-:Y:S02]  /*5740*/  FFMA R24, R44.reuse, R25, R24 ;  /* 0x000000192c187223 */ /* 0x040fe40000000018 */
[----:B------:R-:W-:Y:S02]  /*5750*/  FFMA R28, R44, R29, R28 ;  /* 0x0000001d2c1c7223 */ /* 0x000fe4000000001c */
[C---:B------:R-:W-:Y:S02]  /*5760*/  FFMA R22, R41.reuse, R22, R20 ;  /* 0x0000001629167223 */ /* 0x040fe40000000014 */
[----:B------:R-:W-:Y:S02]  /*5770*/  FFMA R68, R46, R39, R38 ;  /* 0x000000272e447223 */ /* 0x000fe40000000026 */
[----:B------:R-:W-:Y:S01]  /*5780*/  FFMA R24, R41, R26, R24 ;  /* 0x0000001a29187223 */ /* 0x000fe20000000018 */
[----:B------:R-:W-:Y:S01]  /*5790*/  LDS.128 R36, [0x1c50] ;  /* 0x001c5000ff247984 */ /* 0x000fe20000000c00 */
[----:B0-----:R-:W-:-:S02]  /*57a0*/  FFMA R8, R61, R8, R62 ;  /* 0x000000083d087223 */ /* 0x001fc4000000003e */
[C---:B-1----:R-:W-:Y:S02]  /*57b0*/  FFMA R16, R61.reuse, R16, R60 ;  /* 0x000000103d107223 */ /* 0x042fe4000000003c */
[C---:B--2---:R-:W-:Y:S02]  /*57c0*/  FFMA R12, R61.reuse, R12, R58 ;  /* 0x0000000c3d0c7223 */ /* 0x044fe4000000003a */
[C---:B------:R-:W-:Y:S02]  /*57d0*/  FFMA R8, R44.reuse, R9, R8 ;  /* 0x000000092c087223 */ /* 0x040fe40000000008 */
[C---:B------:R-:W-:Y:S02]  /*57e0*/  FFMA R12, R44.reuse, R13, R12 ;  /* 0x0000000d2c0c7223 */ /* 0x040fe4000000000c */
[----:B---3--:R-:W-:Y:S02]  /*57f0*/  FFMA R32, R61, R32, R40 ;  /* 0x000000203d207223 */ /* 0x008fe40000000028 */
[C---:B------:R-:W-:Y:S01]  /*5800*/  FFMA R16, R44.reuse, R17, R16 ;  /* 0x000000112c107223 */ /* 0x040fe20000000010 */
[----:B------:R-:W0:Y:S01]  /*5810*/  LDS R61, [R53.X4+0x1180] ;  /* 0x00118000353d7984 */ /* 0x000e220000004800 */
[----:B------:R-:W-:-:S02]  /*5820*/  FFMA R32, R44, R33, R32 ;  /* 0x000000212c207223 */ /* 0x000fc40000000020 */
[C---:B------:R-:W-:Y:S01]  /*5830*/  FFMA R10, R41.reuse, R10, R8 ;  /* 0x0000000a290a7223 */ /* 0x040fe20000000008 */
[----:B------:R-:W-:Y:S01]  /*5840*/  LDS R44, [R53.X4+0x1260] ;  /* 0x00126000352c7984 */ /* 0x000fe20000004800 */
[C---:B------:R-:W-:Y:S02]  /*5850*/  FFMA R14, R41.reuse, R14, R12 ;  /* 0x0000000e290e7223 */ /* 0x040fe4000000000c */
[C---:B------:R-:W-:Y:S02]  /*5860*/  FFMA R18, R41.reuse, R18, R16 ;  /* 0x0000001229127223 */ /* 0x040fe40000000010 */
[C---:B------:R-:W-:Y:S02]  /*5870*/  FFMA R28, R41.reuse, R30, R28 ;  /* 0x0000001e291c7223 */ /* 0x040fe4000000001c */
[----:B------:R-:W-:Y:S02]  /*5880*/  FFMA R8, R41, R34, R32 ;  /* 0x0000002229087223 */ /* 0x000fe40000000020 */
[----:B------:R-:W1:Y:S01]  /*5890*/  LDS.128 R40, [0x2050] ;  /* 0x00205000ff287984 */ /* 0x000e620000000c00 */
[----:B------:R-:W-:-:S02]  /*58a0*/  FFMA R34, R46, R23, R22 ;  /* 0x000000172e227223 */ /* 0x000fc40000000016 */
[C---:B------:R-:W-:Y:S01]  /*58b0*/  FFMA R32, R46.reuse, R27, R24 ;  /* 0x0000001b2e207223 */ /* 0x040fe20000000018 */
[----:B------:R-:W2:Y:S01]  /*58c0*/  LDS.128 R20, [0x2150] ;  /* 0x00215000ff147984 */ /* 0x000ea20000000c00 */
[----:B------:R-:W-:-:S03]  /*58d0*/  FFMA R58, R46, R31, R28 ;  /* 0x0000001f2e3a7223 */ /* 0x000fc6000000001c */
[----:B------:R-:W3:Y:S04]  /*58e0*/  LDS.128 R24, [0x1dd0] ;  /* 0x001dd000ff187984 */ /* 0x000ee80000000c00 */
[----:B------:R-:W4:Y:S01]  /*58f0*/  LDS.128 R28, [0x21d0] ;  /* 0x0021d000ff1c7984 */ /* 0x000f220000000c00 */
[----:B------:R-:W-:-:S03]  /*5900*/  FFMA R62, R46, R15, R14 ;  /* 0x0000000f2e3e7223 */ /* 0x000fc6000000000e */
[----:B------:R-:W-:Y:S01]  /*5910*/  LDS.128 R12, [0x1d50] ;  /* 0x001d5000ff0c7984 */ /* 0x000fe20000000c00 */
[----:B0-----:R-:W-:-:S03]  /*5920*/  FFMA R36, R61, R36, R65 ;  /* 0x000000243d247223 */ /* 0x001fc60000000041 */
[----:B------:R-:W0:Y:S01]  /*5930*/  LDS R65, [R53.X4+0x1340] ;  /* 0x0013400035417984 */ /* 0x000e220000004800 */
[----:B-1----:R-:W-:Y:S02]  /*5940*/  FFMA R40, R61, R40, R71 ;  /* 0x000000283d287223 */ /* 0x002fe40000000047 */
[----:B------:R-:W-:Y:S01]  /*5950*/  FFMA R60, R46, R11, R10 ;  /* 0x0000000b2e3c7223 */ /* 0x000fe2000000000a */
[----:B------:R-:W-:Y:S01]  /*5960*/  LDS R71, [R53.X4+0x1a40] ;  /* 0x001a400035477984 */ /* 0x000fe20000004800 */
[----:B------:R-:W-:-:S03]  /*5970*/  FFMA R41, R44, R41, R40 ;  /* 0x000000292c297223 */ /* 0x000fc60000000028 */
[----:B------:R-:W1:Y:S01]  /*5980*/  LDS R40, [R53.X4+0x1420] ;  /* 0x0014200035287984 */ /* 0x000e620000004800 */
[C---:B------:R-:W-:Y:S02]  /*5990*/  FFMA R33, R46.reuse, R19, R18 ;  /* 0x000000132e217223 */ /* 0x040fe40000000012 */
[----:B------:R-:W-:Y:S01]  /*59a0*/  FFMA R46, R46, R35, R8 ;  /* 0x000000232e2e7223 */ /* 0x000fe20000000008 */
[----:B------:R-:W-:Y:S04]  /*59b0*/  LDS.128 R16, [0x20d0] ;  /* 0x0020d000ff107984 */ /* 0x000fe80000000c00 */
[----:B------:R-:W5:Y:S01]  /*59c0*/  LDS.128 R8, [0x1cd0] ;  /* 0x001cd000ff087984 */ /* 0x000f620000000c00 */
[C---:B--2---:R-:W-:Y:S02]  /*59d0*/  FFMA R20, R61.reuse, R20, R67 ;  /* 0x000000143d147223 */ /* 0x044fe40000000043 */
[----:B---3--:R-:W-:-:S02]  /*59e0*/  FFMA R24, R61, R24, R64 ;  /* 0x000000183d187223 */ /* 0x008fc40000000040 */
[----:B----4-:R-:W-:Y:S02]  /*59f0*/  FFMA R28, R61, R28, R45 ;  /* 0x0000001c3d1c7223 */ /* 0x010fe4000000002d */
[C---:B------:R-:W-:Y:S02]  /*5a00*/  FFMA R20, R44.reuse, R21, R20 ;  /* 0x000000152c147223 */ /* 0x040fe40000000014 */
[C---:B------:R-:W-:Y:S02]  /*5a10*/  FFMA R24, R44.reuse, R25, R24 ;  /* 0x000000192c187223 */ /* 0x040fe40000000018 */
[----:B------:R-:W-:Y:S02]  /*5a20*/  FFMA R28, R44, R29, R28 ;  /* 0x0000001d2c1c7223 */ /* 0x000fe4000000001c */
[C---:B0-----:R-:W-:Y:S02]  /*5a30*/  FFMA R20, R65.reuse, R22, R20 ;  /* 0x0000001641147223 */ /* 0x041fe40000000014 */
[----:B------:R-:W-:-:S02]  /*5a40*/  FFMA R24, R65, R26, R24 ;  /* 0x0000001a41187223 */ /* 0x000fc40000000018 */
[----:B------:R-:W-:Y:S02]  /*5a50*/  FFMA R28, R65, R30, R28 ;  /* 0x0000001e411c7223 */ /* 0x000fe4000000001c */
[----:B------:R-:W-:Y:S02]  /*5a60*/  FFMA R12, R61, R12, R63 ;  /* 0x0000000c3d0c7223 */ /* 0x000fe4000000003f */
[C---:B-1----:R-:W-:Y:S02]  /*5a70*/  FFMA R63, R40.reuse, R23, R20 ;  /* 0x00000017283f7223 */ /* 0x042fe40000000014 */
[C---:B------:R-:W-:Y:S01]  /*5a80*/  FFMA R45, R40.reuse, R27, R24 ;  /* 0x0000001b282d7223 */ /* 0x040fe20000000018 */
[----:B------:R-:W0:Y:S01]  /*5a90*/  LDS.128 R20, [0x22d0] ;  /* 0x0022d000ff147984 */ /* 0x000e220000000c00 */
[----:B------:R-:W-:-:S03]  /*5aa0*/  FFMA R67, R40, R31, R28 ;  /* 0x0000001f28437223 */ /* 0x000fc6000000001c */
[----:B------:R-:W1:Y:S04]  /*5ab0*/  LDS.128 R24, [0x1f50] ;  /* 0x001f5000ff187984 */ /* 0x000e680000000c00 */
[----:B------:R-:W2:Y:S01]  /*5ac0*/  LDS.128 R28, [0x2350] ;  /* 0x00235000ff1c7984 */ /* 0x000ea20000000c00 */
[C---:B-----5:R-:W-:Y:S02]  /*5ad0*/  FFMA R8, R61.reuse, R8, R47 ;  /* 0x000000083d087223 */ /* 0x060fe4000000002f */
[----:B------:R-:W-:Y:S02]  /*5ae0*/  FFMA R16, R61, R16, R66 ;  /* 0x000000103d107223 */ /* 0x000fe40000000042 */
[C---:B------:R-:W-:Y:S02]  /*5af0*/  FFMA R8, R44.reuse, R9, R8 ;  /* 0x000000092c087223 */ /* 0x040fe40000000008 */
[----:B------:R-:W-:-:S02]  /*5b00*/  FFMA R16, R44, R17, R16 ;  /* 0x000000112c107223 */ /* 0x000fc40000000010 */
[C---:B------:R-:W-:Y:S02]  /*5b10*/  FFMA R8, R65.reuse, R10, R8 ;  /* 0x0000000a41087223 */ /* 0x040fe40000000008 */
[C---:B------:R-:W-:Y:S02]  /*5b20*/  FFMA R16, R65.reuse, R18, R16 ;  /* 0x0000001241107223 */ /* 0x040fe40000000010 */
[C---:B------:R-:W-:Y:S02]  /*5b30*/  FFMA R12, R44.reuse, R13, R12 ;  /* 0x0000000d2c0c7223 */ /* 0x040fe4000000000c */
[----:B------:R-:W-:Y:S02]  /*5b40*/  FFMA R36, R44, R37, R36 ;  /* 0x000000252c247223 */ /* 0x000fe40000000024 */
[C---:B------:R-:W-:Y:S02]  /*5b50*/  FFMA R69, R40.reuse, R11, R8 ;  /* 0x0000000b28457223 */ /* 0x040fe40000000008 */
[----:B------:R-:W-:Y:S01]  /*5b60*/  FFMA R42, R65, R42, R41 ;  /* 0x0000002a412a7223 */ /* 0x000fe20000000029 */
[----:B------:R-:W3:Y:S01]  /*5b70*/  LDS.128 R8, [0x1e50] ;  /* 0x001e5000ff087984 */ /* 0x000ee20000000c00 */
[----:B------:R-:W-:-:S02]  /*5b80*/  FFMA R47, R40, R19, R16 ;  /* 0x00000013282f7223 */ /* 0x000fc40000000010 */
[C---:B------:R-:W-:Y:S01]  /*5b90*/  FFMA R12, R65.reuse, R14, R12 ;  /* 0x0000000e410c7223 */ /* 0x040fe2000000000c */
[----:B------:R-:W4:Y:S01]  /*5ba0*/  LDS.128 R16, [0x1ed0] ;  /* 0x001ed000ff107984 */ /* 0x000f220000000c00 */
[----:B------:R-:W-:Y:S02]  /*5bb0*/  FFMA R36, R65, R38, R36 ;  /* 0x0000002641247223 */ /* 0x000fe40000000024 */
[C---:B------:R-:W-:Y:S02]  /*5bc0*/  FFMA R43, R40.reuse, R43, R42 ;  /* 0x0000002b282b7223 */ /* 0x040fe4000000002a */
[C---:B------:R-:W-:Y:S02]  /*5bd0*/  FFMA R42, R40.reuse, R15, R12 ;  /* 0x0000000f282a7223 */ /* 0x040fe4000000000c */
[----:B------:R-:W5:Y:S01]  /*5be0*/  LDS.128 R12, [0x2250] ;  /* 0x00225000ff0c7984 */ /* 0x000f620000000c00 */
[----:B------:R-:W-:Y:S02]  /*5bf0*/  FFMA R41, R40, R39, R36 ;  /* 0x0000002728297223 */ /* 0x000fe40000000024 */
[C---:B0-----:R-:W-:Y:S01]  /*5c00*/  FFMA R20, R61.reuse, R20, R33 ;  /* 0x000000143d147223 */ /* 0x041fe20000000021 */
[----:B------:R-:W0:Y:S01]  /*5c10*/  LDS.128 R36, [0x23d0] ;  /* 0x0023d000ff247984 */ /* 0x000e220000000c00 */
[----:B-1----:R-:W-:-:S02]  /*5c20*/  FFMA R24, R61, R24, R34 ;  /* 0x000000183d187223 */ /* 0x002fc40000000022 */
[C---:B--2---:R-:W-:Y:S02]  /*5c30*/  FFMA R28, R61.reuse, R28, R32 ;  /* 0x0000001c3d1c7223 */ /* 0x044fe40000000020 */
[----:B------:R-:W1:Y:S01]  /*5c40*/  LDS.128 R32, [0x1fd0] ;  /* 0x001fd000ff207984 */ /* 0x000e620000000c00 */
[C---:B------:R-:W-:Y:S02]  /*5c50*/  FFMA R20, R44.reuse, R21, R20 ;  /* 0x000000152c147223 */ /* 0x040fe40000000014 */
[C---:B------:R-:W-:Y:S02]  /*5c60*/  FFMA R24, R44.reuse, R25, R24 ;  /* 0x000000192c187223 */ /* 0x040fe40000000018 */
[----:B------:R-:W-:Y:S02]  /*5c70*/  FFMA R28, R44, R29, R28 ;  /* 0x0000001d2c1c7223 */ /* 0x000fe4000000001c */
[C---:B---3--:R-:W-:Y:S02]  /*5c80*/  FFMA R8, R61.reuse, R8, R68 ;  /* 0x000000083d087223 */ /* 0x048fe40000000044 */
[----:B----4-:R-:W-:-:S02]  /*5c90*/  FFMA R16, R61, R16, R62 ;  /* 0x000000103d107223 */ /* 0x010fc4000000003e */
[C---:B------:R-:W-:Y:S02]  /*5ca0*/  FFMA R8, R44.reuse, R9, R8 ;  /* 0x000000092c087223 */ /* 0x040fe40000000008 */
[----:B------:R-:W-:Y:S02]  /*5cb0*/  FFMA R16, R44, R17, R16 ;  /* 0x000000112c107223 */ /* 0x000fe40000000010 */
[----:B-----5:R-:W-:Y:S02]  /*5cc0*/  FFMA R12, R61, R12, R60 ;  /* 0x0000000c3d0c7223 */ /* 0x020fe4000000003c */
[C---:B------:R-:W-:Y:S02]  /*5cd0*/  FFMA R10, R65.reuse, R10, R8 ;  /* 0x0000000a410a7223 */ /* 0x040fe40000000008 */
[----:B------:R-:W-:Y:S02]  /*5ce0*/  FFMA R18, R65, R18, R16 ;  /* 0x0000001241127223 */ /* 0x000fe40000000010 */
[----:B0-----:R-:W-:-:S02]  /*5cf0*/  FFMA R36, R61, R36, R46 ;  /* 0x000000243d247223 */ /* 0x001fc4000000002e */
[C---:B------:R-:W-:Y:S02]  /*5d00*/  FFMA R12, R44.reuse, R13, R12 ;  /* 0x0000000d2c0c7223 */ /* 0x040fe4000000000c */
[----:B-1----:R-:W-:Y:S02]  /*5d10*/  FFMA R8, R61, R32, R58 ;  /* 0x000000203d087223 */ /* 0x002fe4000000003a */
[C---:B------:R-:W-:Y:S01]  /*5d20*/  FFMA R36, R44.reuse, R37, R36 ;  /* 0x000000252c247223 */ /* 0x040fe20000000024 */
[----:B------:R-:W-:Y:S01]  /*5d30*/  LDS R61, [R53.X4+0x16c0] ;  /* 0x0016c000353d7984 */ /* 0x000fe20000004800 */
[----:B------:R-:W-:Y:S02]  /*5d40*/  FFMA R8, R44, R33, R8 ;  /* 0x000000212c087223 */ /* 0x000fe40000000008 */
[----:B------:R-:W-:Y:S01]  /*5d50*/  FFMA R14, R65, R14, R12 ;  /* 0x0000000e410e7223 */ /* 0x000fe2000000000c */
[----:B------:R-:W-:Y:S01]  /*5d60*/  LDS R37, [R53.X4+0x1500] ;  /* 0x0015000035257984 */ /* 0x000fe20000004800 */
[----:B------:R-:W-:-:S03]  /*5d70*/  FFMA R58, R40, R19, R18 ;  /* 0x00000013283a7223 */ /* 0x000fc60000000012 */
[----:B------:R-:W0:Y:S01]  /*5d80*/  LDS.128 R16, [0x1ce0] ;  /* 0x001ce000ff107984 */ /* 0x000e220000000c00 */
[C---:B------:R-:W-:Y:S02]  /*5d90*/  FFMA R20, R65.reuse, R22, R20 ;  /* 0x0000001641147223 */ /* 0x040fe40000000014 */
[C---:B------:R-:W-:Y:S01]  /*5da0*/  FFMA R24, R65.reuse, R26, R24 ;  /* 0x0000001a41187223 */ /* 0x040fe20000000018 */
[----:B------:R-:W-:Y:S01]  /*5db0*/  LDS R44, [R53.X4+0x17a0] ;  /* 0x0017a000352c7984 */ /* 0x000fe20000004800 */
[C---:B------:R-:W-:Y:S02]  /*5dc0*/  FFMA R28, R65.reuse, R30, R28 ;  /* 0x0000001e411c7223 */ /* 0x040fe4000000001c */
[C---:B------:R-:W-:Y:S02]  /*5dd0*/  FFMA R34, R65.reuse, R34, R8 ;  /* 0x0000002241227223 */ /* 0x040fe40000000008 */
[----:B------:R-:W-:Y:S02]  /*5de0*/  FFMA R65, R65, R38, R36 ;  /* 0x0000002641417223 */ /* 0x000fe40000000024 */
[C---:B------:R-:W-:Y:S01]  /*5df0*/  FFMA R64, R40.reuse, R15, R14 ;  /* 0x0000000f28407223 */ /* 0x040fe2000000000e */
[----:B------:R-:W1:Y:S04]  /*5e00*/  LDS R36, [R53.X4+0x15e0] ;  /* 0x0015e00035247984 */ /* 0x000e680000004800 */
[----:B------:R-:W2:Y:S01]  /*5e10*/  LDS.128 R12, [0x2060] ;  /* 0x00206000ff0c7984 */ /* 0x000ea20000000c00 */
[----:B------:R-:W-:-:S03]  /*5e20*/  FFMA R46, R40, R31, R28 ;  /* 0x0000001f282e7223 */ /* 0x000fc6000000001c */
[----:B------:R-:W3:Y:S01]  /*5e30*/  LDS.128 R28, [0x20e0] ;  /* 0x0020e000ff1c7984 */ /* 0x000ee20000000c00 */
[C---:B------:R-:W-:Y:S02]  /*5e40*/  FFMA R32, R40.reuse, R11, R10 ;  /* 0x0000000b28207223 */ /* 0x040fe4000000000a */
[----:B------:R-:W-:Y:S01]  /*5e50*/  FFMA R62, R40, R27, R24 ;  /* 0x0000001b283e7223 */ /* 0x000fe20000000018 */
[----:B------:R-:W4:Y:S04]  /*5e60*/  LDS.128 R8, [0x1c60] ;  /* 0x001c6000ff087984 */ /* 0x000f280000000c00 */
[----:B------:R-:W5:Y:S01]  /*5e70*/  LDS.128 R24, [0x1d60] ;  /* 0x001d6000ff187984 */ /* 0x000f620000000c00 */
[----:B0-----:R-:W-:-:S04]  /*5e80*/  FFMA R16, R37, R16, R69 ;  /* 0x0000001025107223 */ /* 0x001fc80000000045 */
[C---:B-1----:R-:W-:Y:S02]  /*5e90*/  FFMA R16, R36.reuse, R17, R16 ;  /* 0x0000001124107223 */ /* 0x042fe40000000010 */
[----:B--2---:R-:W-:Y:S02]  /*5ea0*/  FFMA R12, R37, R12, R43 ;  /* 0x0000000c250c7223 */ /* 0x004fe4000000002b */
[----:B------:R-:W-:Y:S02]  /*5eb0*/  FFMA R16, R61, R18, R16 ;  /* 0x000000123d107223 */ /* 0x000fe40000000010 */
[----:B------:R-:W-:Y:S02]  /*5ec0*/  FFMA R12, R36, R13, R12 ;  /* 0x0000000d240c7223 */ /* 0x000fe4000000000c */
[----:B---3--:R-:W-:Y:S02]  /*5ed0*/  FFMA R28, R37, R28, R47 ;  /* 0x0000001c251c7223 */ /* 0x008fe4000000002f */
[----:B------:R-:W-:-:S02]  /*5ee0*/  FFMA R12, R61, R14, R12 ;  /* 0x0000000e3d0c7223 */ /* 0x000fc4000000000c */
[----:B------:R-:W-:Y:S02]  /*5ef0*/  FFMA R47, R44, R19, R16 ;  /* 0x000000132c2f7223 */ /* 0x000fe40000000010 */
[----:B------:R-:W0:Y:S01]  /*5f00*/  LDS.128 R16, [0x21e0] ;  /* 0x0021e000ff107984 */ /* 0x000e220000000c00 */
[----:B------:R-:W-:Y:S02]  /*5f10*/  FFMA R60, R40, R23, R20 ;  /* 0x00000017283c7223 */ /* 0x000fe40000000014 */
[----:B------:R-:W-:Y:S01]  /*5f20*/  FFMA R69, R44, R15, R12 ;  /* 0x0000000f2c457223 */ /* 0x000fe2000000000c */
[----:B------:R-:W1:Y:S04]  /*5f30*/  LDS.128 R20, [0x2160] ;  /* 0x00216000ff147984 */ /* 0x000e680000000c00 */
[----:B------:R-:W2:Y:S01]  /*5f40*/  LDS.128 R12, [0x1de0] ;  /* 0x001de000ff0c7984 */ /* 0x000ea20000000c00 */
[----:B------:R-:W-:-:S02]  /*5f50*/  FFMA R38, R40, R35, R34 ;  /* 0x0000002328267223 */ /* 0x000fc40000000022 */
[----:B------:R-:W-:Y:S02]  /*5f60*/  FFMA R39, R40, R39, R65 ;  /* 0x0000002728277223 */ /* 0x000fe40000000041 */
[C---:B----4-:R-:W-:Y:S02]  /*5f70*/  FFMA R8, R37.reuse, R8, R41 ;  /* 0x0000000825087223 */ /* 0x050fe40000000029 */
[----:B-----5:R-:W-:Y:S02]  /*5f80*/  FFMA R24, R37, R24, R42 ;  /* 0x0000001825187223 */ /* 0x020fe4000000002a */
[----:B------:R-:W3:Y:S01]  /*5f90*/  LDS.128 R40, [0x1e60] ;  /* 0x001e6000ff287984 */ /* 0x000ee20000000c00 */
[C---:B------:R-:W-:Y:S02]  /*5fa0*/  FFMA R8, R36.reuse, R9, R8 ;  /* 0x0000000924087223 */ /* 0x040fe40000000008 */
[C---:B------:R-:W-:Y:S02]  /*5fb0*/  FFMA R28, R36.reuse, R29, R28 ;  /* 0x0000001d241c7223 */ /* 0x040fe4000000001c */
[----:B------:R-:W-:-:S02]  /*5fc0*/  FFMA R24, R36, R25, R24 ;  /* 0x0000001924187223 */ /* 0x000fc40000000018 */
[C---:B------:R-:W-:Y:S02]  /*5fd0*/  FFMA R8, R61.reuse, R10, R8 ;  /* 0x0000000a3d087223 */ /* 0x040fe40000000008 */
[----:B------:R-:W-:Y:S02]  /*5fe0*/  FFMA R28, R61, R30, R28 ;  /* 0x0000001e3d1c7223 */ /* 0x000fe4000000001c */
[----:B0-----:R-:W-:-:S04]  /*5ff0*/  FFMA R16, R37, R16, R67 ;  /* 0x0000001025107223 */ /* 0x001fc80000000043 */
[C---:B------:R-:W-:Y:S02]  /*6000*/  FFMA R16, R36.reuse, R17, R16 ;  /* 0x0000001124107223 */ /* 0x040fe40000000010 */
[C---:B-1----:R-:W-:Y:S02]  /*6010*/  FFMA R20, R37.reuse, R20, R63 ;  /* 0x0000001425147223 */ /* 0x042fe4000000003f */
[----:B--2---:R-:W-:Y:S02]  /*6020*/  FFMA R12, R37, R12, R45 ;  /* 0x0000000c250c7223 */ /* 0x004fe4000000002d */
[----:B------:R-:W-:Y:S02]  /*6030*/  FFMA R16, R61, R18, R16 ;  /* 0x000000123d107223 */ /* 0x000fe40000000010 */
[C---:B------:R-:W-:Y:S02]  /*6040*/  FFMA R20, R36.reuse, R21, R20 ;  /* 0x0000001524147223 */ /* 0x040fe40000000014 */
[----:B------:R-:W-:-:S02]  /*6050*/  FFMA R12, R36, R13, R12 ;  /* 0x0000000d240c7223 */ /* 0x000fc4000000000c */
[C---:B------:R-:W-:Y:S02]  /*6060*/  FFMA R24, R61.reuse, R26, R24 ;  /* 0x0000001a3d187223 */ /* 0x040fe40000000018 */
[C---:B------:R-:W-:Y:S02]  /*6070*/  FFMA R20, R61.reuse, R22, R20 ;  /* 0x000000163d147223 */ /* 0x040fe40000000014 */
[----:B------:R-:W-:Y:S02]  /*6080*/  FFMA R12, R61, R14, R12 ;  /* 0x0000000e3d0c7223 */ /* 0x000fe4000000000c */
[----:B---3--:R-:W-:Y:S02]  /*6090*/  FFMA R32, R37, R40, R32 ;  /* 0x0000002825207223 */ /* 0x008fe40000000020 */
[C---:B------:R-:W-:Y:S02]  /*60a0*/  FFMA R67, R44.reuse, R19, R16 ;  /* 0x000000132c437223 */ /* 0x040fe40000000010 */
[----:B------:R-:W0:Y:S01]  /*60b0*/  LDS.128 R16, [0x23e0] ;  /* 0x0023e000ff107984 */ /* 0x000e220000000c00 */
[----:B------:R-:W-:-:S02]  /*60c0*/  FFMA R65, R44, R11, R8 ;  /* 0x0000000b2c417223 */ /* 0x000fc40000000008 */
[C---:B------:R-:W-:Y:S01]  /*60d0*/  FFMA R66, R44.reuse, R31, R28 ;  /* 0x0000001f2c427223 */ /* 0x040fe2000000001c */
[----:B------:R-:W1:Y:S01]  /*60e0*/  LDS.128 R8, [0x2260] ;  /* 0x00226000ff087984 */ /* 0x000e620000000c00 */
[C---:B------:R-:W-:Y:S02]  /*60f0*/  FFMA R45, R44.reuse, R27, R24 ;  /* 0x0000001b2c2d7223 */ /* 0x040fe40000000018 */
[C---:B------:R-:W-:Y:S01]  /*6100*/  FFMA R68, R44.reuse, R23, R20 ;  /* 0x000000172c447223 */ /* 0x040fe20000000014 */
[----:B------:R-:W2:Y:S01]  /*6110*/  LDS.128 R28, [0x1f60] ;  /* 0x001f6000ff1c7984 */ /* 0x000ea20000000c00 */
[----:B------:R-:W-:Y:S02]  /*6120*/  FFMA R63, R44, R15, R12 ;  /* 0x0000000f2c3f7223 */ /* 0x000fe4000000000c */
[----:B------:R-:W-:Y:S01]  /*6130*/  FFMA R41, R36, R41, R32 ;  /* 0x0000002924297223 */ /* 0x000fe20000000020 */
[----:B------:R-:W3:Y:S04]  /*6140*/  LDS.128 R12, [0x1ee0] ;  /* 0x001ee000ff0c7984 */ /* 0x000ee80000000c00 */
[----:B------:R-:W4:Y:S04]  /*6150*/  LDS.128 R32, [0x22e0] ;  /* 0x0022e000ff207984 */ /* 0x000f280000000c00 */
[----:B------:R-:W5:Y:S04]  /*6160*/  LDS.128 R24, [0x2360] ;  /* 0x00236000ff187984 */ /* 0x000f680000000c00 */
[----:B------:R-:W5:Y:S01]  /*6170*/  LDS.128 R20, [0x1fe0] ;  /* 0x001fe000ff147984 */ /* 0x000f620000000c00 */
[----:B------:R-:W-:-:S02]  /*6180*/  FFMA R42, R61, R42, R41 ;  /* 0x0000002a3d2a7223 */ /* 0x000fc40000000029 */
[----:B0-----:R-:W-:-:S04]  /*6190*/  FFMA R16, R37, R16, R39 ;  /* 0x0000001025107223 */ /* 0x001fc80000000027 */
[----:B------:R-:W-:Y:S02]  /*61a0*/  FFMA R16, R36, R17, R16 ;  /* 0x0000001124107223 */ /* 0x000fe40000000010 */
[C---:B-1----:R-:W-:Y:S02]  /*61b0*/  FFMA R8, R37.reuse, R8, R64 ;  /* 0x0000000825087223 */ /* 0x042fe40000000040 */
[C---:B--2---:R-:W-:Y:S02]  /*61c0*/  FFMA R28, R37.reuse, R28, R62 ;  /* 0x0000001c251c7223 */ /* 0x044fe4000000003e */
[C---:B---3--:R-:W-:Y:S02]  /*61d0*/  FFMA R12, R37.reuse, R12, R58 ;  /* 0x0000000c250c7223 */ /* 0x048fe4000000003a */
[C---:B----4-:R-:W-:Y:S02]  /*61e0*/  FFMA R32, R37.reuse, R32, R60 ;  /* 0x0000002025207223 */ /* 0x050fe4000000003c */
[----:B-----5:R-:W-:-:S02]  /*61f0*/  FFMA R24, R37, R24, R46 ;  /* 0x0000001825187223 */ /* 0x020fc4000000002e */
[----:B------:R-:W-:Y:S02]  /*6200*/  FFMA R20, R37, R20, R38 ;  /* 0x0000001425147223 */ /* 0x000fe40000000026 */
[----:B------:R-:W-:Y:S02]  /*6210*/  FFMA R16, R61, R18, R16 ;  /* 0x000000123d107223 */ /* 0x000fe40000000010 */
[C---:B------:R-:W-:Y:S02]  /*6220*/  FFMA R8, R36.reuse, R9, R8 ;  /* 0x0000000924087223 */ /* 0x040fe40000000008 */
[C---:B------:R-:W-:Y:S02]  /*6230*/  FFMA R12, R36.reuse, R13, R12 ;  /* 0x0000000d240c7223 */ /* 0x040fe4000000000c */
[C---:B------:R-:W-:Y:S02]  /*6240*/  FFMA R32, R36.reuse, R33, R32 ;  /* 0x0000002124207223 */ /* 0x040fe40000000020 */
[----:B------:R-:W-:-:S02]  /*6250*/  FFMA R28, R36, R29, R28 ;  /* 0x0000001d241c7223 */ /* 0x000fc4000000001c */
[C---:B------:R-:W-:Y:S02]  /*6260*/  FFMA R24, R36.reuse, R25, R24 ;  /* 0x0000001924187223 */ /* 0x040fe40000000018 */
[----:B------:R-:W-:Y:S02]  /*6270*/  FFMA R20, R36, R21, R20 ;  /* 0x0000001524147223 */ /* 0x000fe40000000014 */
[C---:B------:R-:W-:Y:S01]  /*6280*/  FFMA R10, R61.reuse, R10, R8 ;  /* 0x0000000a3d0a7223 */ /* 0x040fe20000000008 */
[----:B------:R-:W-:Y:S01]  /*6290*/  LDS.128 R36, [0x1c70] ;  /* 0x001c7000ff247984 */ /* 0x000fe20000000c00 */
[C---:B------:R-:W-:Y:S02]  /*62a0*/  FFMA R14, R61.reuse, R14, R12 ;  /* 0x0000000e3d0e7223 */ /* 0x040fe4000000000c */
[C---:B------:R-:W-:Y:S02]  /*62b0*/  FFMA R34, R61.reuse, R34, R32 ;  /* 0x000000223d227223 */ /* 0x040fe40000000020 */
[----:B------:R-:W-:-:S02]  /*62c0*/  FFMA R73, R61, R30, R28 ;  /* 0x0000001e3d497223 */ /* 0x000fc4000000001c */
[C---:B------:R-:W-:Y:S02]  /*62d0*/  FFMA R26, R61.reuse, R26, R24 ;  /* 0x0000001a3d1a7223 */ /* 0x040fe40000000018 */
[----:B------:R-:W-:Y:S02]  /*62e0*/  FFMA R20, R61, R22, R20 ;  /* 0x000000163d147223 */ /* 0x000fe40000000014 */
[C---:B------:R-:W-:Y:S01]  /*62f0*/  FFMA R64, R44.reuse, R19, R16 ;  /* 0x000000132c407223 */ /* 0x040fe20000000010 */
[----:B------:R-:W-:Y:S04]  /*6300*/  LDS R61, [R53.X4+0x1880] ;  /* 0x00188000353d7984 */ /* 0x000fe80000004800 */
[----:B------:R-:W0:Y:S01]  /*6310*/  LDS.128 R16, [0x20f0] ;  /* 0x0020f000ff107984 */ /* 0x000e220000000c00 */
[----:B------:R-:W-:-:S03]  /*6320*/  FFMA R30, R44, R11, R10 ;  /* 0x0000000b2c1e7223 */ /* 0x000fc6000000000a */
[----:B------:R-:W1:Y:S01]  /*6330*/  LDS.128 R8, [0x1cf0] ;  /* 0x001cf000ff087984 */ /* 0x000e620000000c00 */
[----:B0-----:R-:W-:-:S03]  /*6340*/  FFMA R16, R61, R16, R66 ;  /* 0x000000103d107223 */ /* 0x001fc60000000042 */
[----:B------:R-:W0:Y:S01]  /*6350*/  LDS R66, [R53.X4+0x1b20] ;  /* 0x001b200035427984 */ /* 0x000e220000004800 */
[----:B-1----:R-:W-:-:S04]  /*6360*/  FFMA R8, R61, R8, R47 ;  /* 0x000000083d087223 */ /* 0x002fc8000000002f */
[----:B------:R-:W-:-:S04]  /*6370*/  FFMA R8, R70, R9, R8 ;  /* 0x0000000946087223 */ /* 0x000fc80000000008 */
[----:B------:R-:W-:Y:S02]  /*6380*/  FFMA R8, R71, R10, R8 ;  /* 0x0000000a47087223 */ /* 0x000fe40000000008 */
[----:B------:R-:W-:Y:S02]  /*6390*/  FFMA R28, R44, R15, R14 ;  /* 0x0000000f2c1c7223 */ /* 0x000fe4000000000e */
[----:B------:R-:W1:Y:S01]  /*63a0*/  LDS.128 R12, [0x21f0] ;  /* 0x0021f000ff0c7984 */ /* 0x000e620000000c00 */
[----:B0-----:R-:W-:-:S03]  /*63b0*/  FFMA R60, R66, R11, R8 ;  /* 0x0000000b423c7223 */ /* 0x001fc60000000008 */
[----:B------:R-:W0:Y:S01]  /*63c0*/  LDS.128 R8, [0x1df0] ;  /* 0x001df000ff087984 */ /* 0x000e220000000c00 */
[----:B-1----:R-:W-:-:S04]  /*63d0*/  FFMA R12, R61, R12, R67 ;  /* 0x0000000c3d0c7223 */ /* 0x002fc80000000043 */
[----:B------:R-:W-:-:S04]  /*63e0*/  FFMA R12, R70, R13, R12 ;  /* 0x0000000d460c7223 */ /* 0x000fc8000000000c */
[----:B------:R-:W-:Y:S02]  /*63f0*/  FFMA R14, R71, R14, R12 ;  /* 0x0000000e470e7223 */ /* 0x000fe4000000000c */
[----:B0-----:R-:W-:-:S04]  /*6400*/  FFMA R8, R61, R8, R63 ;  /* 0x000000083d087223 */ /* 0x001fc8000000003f */
[----:B------:R-:W-:Y:S01]  /*6410*/  FFMA R8, R70, R9, R8 ;  /* 0x0000000946087223 */ /* 0x000fe20000000008 */
[----:B------:R-:W-:-:S03]  /*6420*/  IADD3 R9, R57, 0x31000, RZ ;  /* 0x0003100039097810 */ /* 0x000fc60007ffe0ff */
[----:B------:R-:W-:Y:S02]  /*6430*/  FFMA R10, R71, R10, R8 ;  /* 0x0000000a470a7223 */ /* 0x000fe40000000008 */
[----:B------:R-:W-:-:S05]  /*6440*/  IMAD.WIDE R8, R9, R4, c[0x0][0x160] ;  /* 0x0000580009087625 */ /* 0x000fca00078e0204 */
[----:B------:R-:W2:Y:S01]  /*6450*/  LDG.E.CONSTANT R12, [R8.64] ;  /* 0x00000008080c7981 */ /* 0x000ea2000c1e9900 */
[C---:B------:R-:W-:Y:S02]  /*6460*/  FFMA R72, R44.reuse, R27, R26 ;  /* 0x0000001b2c487223 */ /* 0x040fe4000000001a */
[C---:B------:R-:W-:Y:S01]  /*6470*/  FFMA R46, R44.reuse, R23, R20 ;  /* 0x000000172c2e7223 */ /* 0x040fe20000000014 */
[----:B------:R-:W0:Y:S04]  /*6480*/  LDS.128 R24, [0x2170] ;  /* 0x00217000ff187984 */ /* 0x000e280000000c00 */
[----:B------:R-:W1:Y:S01]  /*6490*/  LDS.128 R20, [0x1d70] ;  /* 0x001d7000ff147984 */ /* 0x000e620000000c00 */
[----:B------:R-:W-:-:S03]  /*64a0*/  FFMA R29, R44, R43, R42 ;  /* 0x0000002b2c1d7223 */ /* 0x000fc6000000002a */
[----:B------:R-:W3:Y:S01]  /*64b0*/  LDS.128 R40, [0x2070] ;  /* 0x00207000ff287984 */ /* 0x000ee20000000c00 */
[----:B------:R-:W-:-:S04]  /*64c0*/  FFMA R16, R70, R17, R16 ;  /* 0x0000001146107223 */ /* 0x000fc80000000010 */
[----:B------:R-:W-:-:S04]  /*64d0*/  FFMA R16, R71, R18, R16 ;  /* 0x0000001247107223 */ /* 0x000fc80000000010 */
[----:B------:R-:W-:Y:S02]  /*64e0*/  FFMA R63, R66, R19, R16 ;  /* 0x00000013423f7223 */ /* 0x000fe40000000010 */
[----:B------:R-:W4:Y:S01]  /*64f0*/  LDS.128 R16, [0x1e70] ;  /* 0x001e7000ff107984 */ /* 0x000f220000000c00 */
[C---:B0-----:R-:W-:Y:S02]  /*6500*/  FFMA R24, R61.reuse, R24, R68 ;  /* 0x000000183d187223 */ /* 0x041fe40000000044 */
[----:B-1----:R-:W-:Y:S02]  /*6510*/  FFMA R20, R61, R20, R45 ;  /* 0x000000143d147223 */ /* 0x002fe4000000002d */
[C---:B------:R-:W-:Y:S02]  /*6520*/  FFMA R24, R70.reuse, R25, R24 ;  /* 0x0000001946187223 */ /* 0x040fe40000000018 */
[----:B------:R-:W-:Y:S02]  /*6530*/  FFMA R20, R70, R21, R20 ;  /* 0x0000001546147223 */ /* 0x000fe40000000014 */
[----:B------:R-:W-:-:S02]  /*6540*/  FFMA R24, R71, R26, R24 ;  /* 0x0000001a47187223 */ /* 0x000fc40000000018 */
[----:B------:R-:W-:Y:S02]  /*6550*/  FFMA R20, R71, R22, R20 ;  /* 0x0000001647147223 */ /* 0x000fe40000000014 */
[C---:B------:R-:W-:Y:S02]  /*6560*/  FFMA R58, R66.reuse, R27, R24 ;  /* 0x0000001b423a7223 */ /* 0x040fe40000000018 */
[----:B------:R-:W-:Y:S01]  /*6570*/  FFMA R62, R66, R23, R20 ;  /* 0x00000017423e7223 */ /* 0x000fe20000000014 */
[----:B------:R-:W0:Y:S04]  /*6580*/  LDS.128 R24, [0x1ef0] ;  /* 0x001ef000ff187984 */ /* 0x000e280000000c00 */
[----:B------:R-:W1:Y:S01]  /*6590*/  LDS.128 R20, [0x2270] ;  /* 0x00227000ff147984 */ /* 0x000e620000000c00 */
[----:B---3--:R-:W-:-:S04]  /*65a0*/  FFMA R40, R61, R40, R69 ;  /* 0x000000283d287223 */ /* 0x008fc80000000045 */
[----:B------:R-:W-:-:S04]  /*65b0*/  FFMA R40, R70, R41, R40 ;  /* 0x0000002946287223 */ /* 0x000fc80000000028 */
[----:B------:R-:W-:-:S04]  /*65c0*/  FFMA R40, R71, R42, R40 ;  /* 0x0000002a47287223 */ /* 0x000fc80000000028 */
[----:B------:R-:W-:Y:S02]  /*65d0*/  FFMA R69, R66, R43, R40 ;  /* 0x0000002b42457223 */ /* 0x000fe40000000028 */
[----:B------:R-:W3:Y:S01]  /*65e0*/  LDS.128 R40, [0x1ff0] ;  /* 0x001ff000ff287984 */ /* 0x000ee20000000c00 */
[C---:B------:R-:W-:Y:S02]  /*65f0*/  FFMA R73, R44.reuse, R31, R73 ;  /* 0x0000001f2c497223 */ /* 0x040fe40000000049 */
[C---:B----4-:R-:W-:Y:S02]  /*6600*/  FFMA R16, R61.reuse, R16, R29 ;  /* 0x000000103d107223 */ /* 0x050fe4000000001d */
[C---:B0-----:R-:W-:Y:S02]  /*6610*/  FFMA R24, R61.reuse, R24, R28 ;  /* 0x000000183d187223 */ /* 0x041fe4000000001c */
[----:B-1----:R-:W-:Y:S02]  /*6620*/  FFMA R20, R61, R20, R30 ;  /* 0x000000143d147223 */ /* 0x002fe4000000001e */
[----:B------:R-:W0:Y:S01]  /*6630*/  LDS.128 R28, [0x22f0] ;  /* 0x0022f000ff1c7984 */ /* 0x000e220000000c00 */
[----:B------:R-:W-:-:S02]  /*6640*/  FFMA R35, R44, R35, R34 ;  /* 0x000000232c237223 */ /* 0x000fc40000000022 */
[C---:B---3--:R-:W-:Y:S02]  /*6650*/  FFMA R40, R61.reuse, R40, R46 ;  /* 0x000000283d287223 */ /* 0x048fe4000000002e */
[----:B------:R-:W1:Y:S01]  /*6660*/  LDS.128 R44, [0x23f0] ;  /* 0x0023f000ff2c7984 */ /* 0x000e620000000c00 */
[----:B------:R-:W-:-:S04]  /*6670*/  FFMA R36, R61, R36, R65 ;  /* 0x000000243d247223 */ /* 0x000fc80000000041 */
[----:B------:R-:W-:Y:S02]  /*6680*/  FFMA R36, R70, R37, R36 ;  /* 0x0000002546247223 */ /* 0x000fe40000000024 */
[----:B0-----:R-:W-:Y:S02]  /*6690*/  FFMA R28, R61, R28, R35 ;  /* 0x0000001c3d1c7223 */ /* 0x001fe40000000023 */
[----:B------:R-:W0:Y:S01]  /*66a0*/  LDS.128 R32, [0x1f70] ;  /* 0x001f7000ff207984 */ /* 0x000e220000000c00 */
[----:B------:R-:W-:-:S04]  /*66b0*/  FFMA R36, R71, R38, R36 ;  /* 0x0000002647247223 */ /* 0x000fc80000000024 */
[----:B------:R-:W-:Y:S02]  /*66c0*/  FFMA R65, R66, R39, R36 ;  /* 0x0000002742417223 */ /* 0x000fe40000000024 */
[----:B------:R-:W3:Y:S04]  /*66d0*/  LDS.128 R36, [0x2370] ;  /* 0x00237000ff247984 */ /* 0x000ee80000000c00 */
[----:B------:R-:W-:Y:S06]  /*66e0*/  BAR.SYNC 0x0 ;  /* 0x0000000000007b1d */ /* 0x000fec0000000000 */
[----:B-1----:R-:W-:-:S02]  /*66f0*/  FFMA R44, R61, R44, R64 ;  /* 0x0000002c3d2c7223 */ /* 0x002fc40000000040 */
[C---:B------:R-:W-:Y:S01]  /*6700*/  FFMA R16, R70.reuse, R17, R16 ;  /* 0x0000001146107223 */ /* 0x040fe20000000010 */
[----:B------:R-:W4:Y:S01]  /*6710*/  LDG.E.CONSTANT R64, [R8.64+0x31000] ;  /* 0x0310000808407981 */ /* 0x000f22000c1e9900 */
[----:B------:R-:W-:-:S04]  /*6720*/  FFMA R44, R70, R45, R44 ;  /* 0x0000002d462c7223 */ /* 0x000fc8000000002c */
[C---:B------:R-:W-:Y:S02]  /*6730*/  FFMA R46, R71.reuse, R46, R44 ;  /* 0x0000002e472e7223 */ /* 0x040fe4000000002c */
[----:B------:R-:W5:Y:S01]  /*6740*/  LDG.E.CONSTANT R44, [R8.64+0x1ea00] ;  /* 0x01ea0008082c7981 */ /* 0x000f62000c1e9900 */
[----:B------:R-:W-:Y:S02]  /*6750*/  FFMA R18, R71, R18, R16 ;  /* 0x0000001247127223 */ /* 0x000fe40000000010 */
[----:B------:R-:W-:Y:S02]  /*6760*/  FFMA R28, R70, R29, R28 ;  /* 0x0000001d461c7223 */ /* 0x000fe4000000001c */
[----:B0-----:R-:W-:-:S04]  /*6770*/  FFMA R32, R61, R32, R73 ;  /* 0x000000203d207223 */ /* 0x001fc80000000049 */
[----:B------:R-:W-:Y:S02]  /*6780*/  FFMA R16, R70, R33, R32 ;  /* 0x0000002146107223 */ /* 0x000fe40000000020 */
[C---:B------:R-:W-:Y:S01]  /*6790*/  FFMA R30, R71.reuse, R30, R28 ;  /* 0x0000001e471e7223 */ /* 0x040fe2000000001c */
[----:B------:R-:W4:Y:S01]  /*67a0*/  LDG.E.CONSTANT R32, [R8.64+0x15700] ;  /* 0x0157000808207981 */ /* 0x000f22000c1e9900 */
[----:B------:R-:W-:Y:S02]  /*67b0*/  FFMA R16, R71, R34, R16 ;  /* 0x0000002247107223 */ /* 0x000fe40000000010 */
[----:B------:R-:W-:Y:S01]  /*67c0*/  FFMA R34, R66, R11, R10 ;  /* 0x0000000b42227223 */ /* 0x000fe2000000000a */
[----:B------:R-:W4:Y:S04]  /*67d0*/  LDG.E.CONSTANT R28, [R8.64+0x9300] ;  /* 0x00930008081c7981 */ /* 0x000f28000c1e9900 */
[----:B------:R-:W4:Y:S01]  /*67e0*/  LDG.E.CONSTANT R10, [R8.64+0xc400] ;  /* 0x00c40008080a7981 */ /* 0x000f22000c1e9900 */
[----:B------:R-:W-:-:S02]  /*67f0*/  FFMA R20, R70, R21, R20 ;  /* 0x0000001546147223 */ /* 0x000fc40000000014 */
[C---:B------:R-:W-:Y:S02]  /*6800*/  FFMA R24, R70.reuse, R25, R24 ;  /* 0x0000001946187223 */ /* 0x040fe40000000018 */
[C---:B------:R-:W-:Y:S02]  /*6810*/  FFMA R22, R71.reuse, R22, R20 ;  /* 0x0000001647167223 */ /* 0x040fe40000000014 */
[----:B------:R-:W-:Y:S01]  /*6820*/  FFMA R26, R71, R26, R24 ;  /* 0x0000001a471a7223 */ /* 0x000fe20000000018 */
[----:B------:R-:W4:Y:S01]  /*6830*/  LDG.E.CONSTANT R20, [R8.64+0x3100] ;  /* 0x0031000808147981 */ /* 0x000f22000c1e9900 */
[----:B------:R-:W-:Y:S02]  /*6840*/  FFMA R17, R70, R41, R40 ;  /* 0x0000002946117223 */ /* 0x000fe40000000028 */
[----:B---3--:R-:W-:Y:S01]  /*6850*/  FFMA R36, R61, R36, R72 ;  /* 0x000000243d247223 */ /* 0x008fe20000000048 */
[----:B------:R-:W3:Y:S01]  /*6860*/  LDG.E.CONSTANT R24, [R8.64+0x6200] ;  /* 0x0062000808187981 */ /* 0x000ee2000c1e9900 */
[----:B------:R-:W-:-:S02]  /*6870*/  FFMA R17, R71, R42, R17 ;  /* 0x0000002a47117223 */ /* 0x000fc40000000011 */
[----:B------:R-:W-:Y:S01]  /*6880*/  FFMA R42, R66, R19, R18 ;  /* 0x00000013422a7223 */ /* 0x000fe20000000012 */
[----:B------:R-:W3:Y:S01]  /*6890*/  LDG.E.CONSTANT R40, [R8.64+0x1b900] ;  /* 0x01b9000808287981 */ /* 0x000ee2000c1e9900 */
[----:B------:R-:W-:-:S03]  /*68a0*/  FFMA R36, R70, R37, R36 ;  /* 0x0000002546247223 */ /* 0x000fc60000000024 */
[----:B------:R-:W3:Y:S01]  /*68b0*/  LDG.E.CONSTANT R18, [R8.64+0x12600] ;  /* 0x0126000808127981 */ /* 0x000ee2000c1e9900 */
[----:B------:R-:W-:-:S03]  /*68c0*/  FFMA R38, R71, R38, R36 ;  /* 0x0000002647267223 */ /* 0x000fc60000000024 */
[----:B------:R-:W3:Y:S04]  /*68d0*/  LDG.E.CONSTANT R36, [R8.64+0x18800] ;  /* 0x0188000808247981 */ /* 0x000ee8000c1e9900 */
[----:B--2---:R0:W-:Y:S04]  /*68e0*/  STS [R53.X4], R12 ;  /* 0x0000000c35007388 */ /* 0x0041e80000004800 */
[----:B0-----:R-:W2:Y:S01]  /*68f0*/  LDG.E.CONSTANT R12, [R8.64+0x21b00] ;  /* 0x021b0008080c7981 */ /* 0x001ea2000c1e9900 */
[----:B------:R-:W-:-:S03]  /*6900*/  FFMA R33, R66, R15, R14 ;  /* 0x0000000f42217223 */ /* 0x000fc6000000000e */
[----:B------:R-:W2:Y:S04]  /*6910*/  LDG.E.CONSTANT R14, [R8.64+0xf500] ;  /* 0x00f50008080e7981 */ /* 0x000ea8000c1e9900 */
[----:B-----5:R0:W-:Y:S04]  /*6920*/  STS [R53.X4+0x8c0], R44 ;  /* 0x0008c02c35007388 */ /* 0x0201e80000004800 */
[----:B0-----:R-:W5:Y:S04]  /*6930*/  LDG.E.CONSTANT R44, [R8.64+0x46700] ;  /* 0x04670008082c7981 */ /* 0x001f68000c1e9900 */
[----:B----4-:R0:W-:Y:S04]  /*6940*/  STS [R53.X4+0x2a0], R28 ;  /* 0x0002a01c35007388 */ /* 0x0101e80000004800 */
[----:B------:R1:W-:Y:S04]  /*6950*/  STS [R53.X4+0x380], R10 ;  /* 0x0003800a35007388 */ /* 0x0003e80000004800 */
[----:B0-----:R-:W4:Y:S04]  /*6960*/  LDG.E.CONSTANT R28, [R8.64+0x2ae00] ;  /* 0x02ae0008081c7981 */ /* 0x001f28000c1e9900 */
[----:B-1----:R-:W4:Y:S04]  /*6970*/  LDG.E.CONSTANT R10, [R8.64+0x2df00] ;  /* 0x02df0008080a7981 */ /* 0x002f28000c1e9900 */
[----:B------:R0:W-:Y:S04]  /*6980*/  STS [R53.X4+0xe0], R20 ;  /* 0x0000e01435007388 */ /* 0x0001e80000004800 */
[----:B---3--:R1:W-:Y:S04]  /*6990*/  STS [R53.X4+0x1c0], R24 ;  /* 0x0001c01835007388 */ /* 0x0083e80000004800 */
[----:B0-----:R-:W3:Y:S04]  /*69a0*/  LDG.E.CONSTANT R20, [R8.64+0x24c00] ;  /* 0x024c000808147981 */ /* 0x001ee8000c1e9900 */
[----:B-1----:R-:W3:Y:S04]  /*69b0*/  LDG.E.CONSTANT R24, [R8.64+0x27d00] ;  /* 0x027d000808187981 */ /* 0x002ee8000c1e9900 */
[----:B------:R0:W-:Y:S04]  /*69c0*/  STS [R53.X4+0x540], R18 ;  /* 0x0005401235007388 */ /* 0x0001e80000004800 */
[----:B------:R1:W-:Y:S04]  /*69d0*/  STS [R53.X4+0x700], R36 ;  /* 0x0007002435007388 */ /* 0x0003e80000004800 */
[----:B0-----:R-:W3:Y:S04]  /*69e0*/  LDG.E.CONSTANT R18, [R8.64+0x37200] ;  /* 0x0372000808127981 */ /* 0x001ee8000c1e9900 */
[----:B-1----:R-:W3:Y:S04]  /*69f0*/  LDG.E.CONSTANT R36, [R8.64+0x3d400] ;  /* 0x03d4000808247981 */ /* 0x002ee8000c1e9900 */
[----:B--2---:R0:W-:Y:S04]  /*6a00*/  STS [R53.X4+0x9a0], R12 ;  /* 0x0009a00c35007388 */ /* 0x0041e80000004800 */
[----:B0-----:R-:W2:Y:S01]  /*6a10*/  LDG.E.CONSTANT R12, [R8.64+0x43600] ;  /* 0x04360008080c7981 */ /* 0x001ea2000c1e9900 */
[----:B------:R-:W-:-:S06]  /*6a20*/  UIADD3 UR5, UR4, 0x20, URZ ;  /* 0x0000002004057890 */ /* 0x000fcc000fffe03f */
[----:B------:R-:W-:Y:S01]  /*6a30*/  @!P0 IADD3 R13, R59, UR5, R54 ;  /* 0x000000053b0d8c10 */ /* 0x000fe2000fffe036 */
[----:B------:R0:W-:Y:S04]  /*6a40*/  STS [R53.X4+0x620], R32 ;  /* 0x0006202035007388 */ /* 0x0001e80000004800 */
[----:B------:R1:W-:Y:S01]  /*6a50*/  STS [R53.X4+0x7e0], R40 ;  /* 0x0007e02835007388 */ /* 0x0003e20000004800 */
[----:B------:R-:W-:-:S03]  /*6a60*/  @!P1 IADD3 R11, R52, UR5, R55 ;  /* 0x00000005340b9c10 */ /* 0x000fc6000fffe037 */
[----:B0-----:R-:W2:Y:S04]  /*6a70*/  LDG.E.CONSTANT R32, [R8.64+0x3a300] ;  /* 0x03a3000808207981 */ /* 0x001ea8000c1e9900 */
[----:B-1----:R-:W2:Y:S04]  /*6a80*/  LDG.E.CONSTANT R40, [R8.64+0x40500] ;  /* 0x0405000808287981 */ /* 0x002ea8000c1e9900 */
[----:B------:R0:W-:Y:S04]  /*6a90*/  STS [R53.X4+0x460], R14 ;  /* 0x0004600e35007388 */ /* 0x0001e80000004800 */
[----:B0-----:R0:W2:Y:S04]  /*6aa0*/  LDG.E.CONSTANT R14, [R8.64+0x34100] ;  /* 0x03410008080e7981 */ /* 0x0010a8000c1e9900 */
[----:B------:R1:W-:Y:S04]  /*6ab0*/  STS [R53.X4+0xe00], R64 ;  /* 0x000e004035007388 */ /* 0x0003e80000004800 */
[----:B-1----:R0:W2:Y:S04]  /*6ac0*/  LDG.E.CONSTANT R64, [R8.64+0x52b00] ;  /* 0x052b000808407981 */ /* 0x0020a8000c1e9900 */
[----:B-----5:R-:W-:Y:S04]  /*6ad0*/  STS [R53.X4+0x1420], R44 ;  /* 0x0014202c35007388 */ /* 0x020fe80000004800 */
[----:B----4-:R1:W-:Y:S04]  /*6ae0*/  STS [R53.X4+0xc40], R28 ;  /* 0x000c401c35007388 */ /* 0x0103e80000004800 */
[----:B------:R4:W-:Y:S04]  /*6af0*/  STS [R53.X4+0xd20], R10 ;  /* 0x000d200a35007388 */ /* 0x0009e80000004800 */
[----:B-1----:R0:W5:Y:S01]  /*6b00*/  LDG.E.CONSTANT R28, [R8.64+0x4fa00] ;  /* 0x04fa0008081c7981 */ /* 0x002162000c1e9900 */
[----:B----4-:R-:W-:-:S05]  /*6b10*/  @!P1 IMAD.WIDE R10, R11, R4, c[0x0][0x168] ;  /* 0x00005a000b0a9625 */ /* 0x010fca00078e0204 */
[----:B------:R1:W4:Y:S04]  /*6b20*/  @!P1 LDG.E.CONSTANT R68, [R10.64] ;  /* 0x000000080a449981 */ /* 0x000328000c1e9900 */
[----:B---3--:R3:W-:Y:S04]  /*6b30*/  STS [R53.X4+0xa80], R20 ;  /* 0x000a801435007388 */ /* 0x0087e80000004800 */
[----:B------:R0:W-:Y:S04]  /*6b40*/  STS [R53.X4+0xb60], R24 ;  /* 0x000b601835007388 */ /* 0x0001e80000004800 */
[----:B---3--:R3:W4:Y:S04]  /*6b50*/  LDG.E.CONSTANT R20, [R8.64+0x49800] ;  /* 0x0498000808147981 */ /* 0x008728000c1e9900 */
[----:B0-----:R3:W4:Y:S04]  /*6b60*/  LDG.E.CONSTANT R24, [R8.64+0x4c900] ;  /* 0x04c9000808187981 */ /* 0x001728000c1e9900 */
[----:B------:R0:W-:Y:S04]  /*6b70*/  STS [R53.X4+0xfc0], R18 ;  /* 0x000fc01235007388 */ /* 0x0001e80000004800 */
[----:B------:R1:W-:Y:S04]  /*6b80*/  STS [R53.X4+0x1180], R36 ;  /* 0x0011802435007388 */ /* 0x0003e80000004800 */
[----:B0-----:R3:W4:Y:S04]  /*6b90*/  LDG.E.CONSTANT R18, [R8.64+0x55c00] ;  /* 0x055c000808127981 */ /* 0x001728000c1e9900 */
[----:B-1----:R3:W4:Y:S04]  /*6ba0*/  LDG.E.CONSTANT R36, [R8.64+0x5be00] ;  /* 0x05be000808247981 */ /* 0x002728000c1e9900 */
[----:B--2---:R0:W-:Y:S02]  /*6bb0*/  STS [R53.X4+0x1340], R12 ;  /* 0x0013400c35007388 */ /* 0x0041e40000004800 */
[----:B0-----:R-:W-:-:S05]  /*6bc0*/  @!P0 IMAD.WIDE R12, R13, R4, c[0x0][0x168] ;  /* 0x00005a000d0c8625 */ /* 0x001fca00078e0204 */
[----:B------:R0:W2:Y:S01]  /*6bd0*/  @!P0 LDG.E.CONSTANT R44, [R12.64] ;  /* 0x000000080c2c8981 */ /* 0x0000a2000c1e9900 */
[----:B------:R-:W-:Y:S02]  /*6be0*/  P2R R56, PR, RZ, 0x10 ;  /* 0x00000010ff387803 */ /* 0x000fe40000000000 */
[----:B------:R-:W-:Y:S02]  /*6bf0*/  ISETP.GT.AND P4, PT, R53, 0x11f, PT ;  /* 0x0000011f3500780c */ /* 0x000fe40003f84270 */
[----:B------:R-:W-:Y:S01]  /*6c00*/  P2R R21, PR, RZ, 0x1 ;  /* 0x00000001ff157803 */ /* 0x000fe20000000000 */
[----:B------:R1:W-:Y:S04]  /*6c10*/  STS [R53.X4+0x10a0], R32 ;  /* 0x0010a02035007388 */ /* 0x0003e80000004800 */
[----:B------:R0:W-:Y:S06]  /*6c20*/  STS [R53.X4+0x1260], R40 ;  /* 0x0012602835007388 */ /* 0x0001ec0000004800 */
[----:B------:R-:W-:Y:S01]  /*6c30*/  @!P4 IADD3 R11, R7, UR5, R54 ;  /* 0x00000005070bcc10 */ /* 0x000fe2000fffe036 */
[----:B-1----:R3:W2:Y:S04]  /*6c40*/  LDG.E.CONSTANT R32, [R8.64+0x58d00] ;  /* 0x058d000808207981 */ /* 0x0026a8000c1e9900 */
[----:B0-----:R3:W2:Y:S01]  /*6c50*/  LDG.E.CONSTANT R40, [R8.64+0x5ef00] ;  /* 0x05ef000808287981 */ /* 0x0016a2000c1e9900 */
[----:B------:R-:W-:Y:S01]  /*6c60*/  @!P4 IMAD.WIDE R10, R11, R4, c[0x0][0x168] ;  /* 0x00005a000b0ac625 */ /* 0x000fe200078e0204 */
[----:B---3--:R-:W-:-:S05]  /*6c70*/  @!P3 IADD3 R9, R48, UR5, R49 ;  /* 0x000000053009bc10 */ /* 0x008fca000fffe031 */
[-C--:B------:R-:W-:Y:S01]  /*6c80*/  @!P3 IMAD.WIDE R12, R9, R4.reuse, c[0x0][0x168] ;  /* 0x00005a00090cb625 */ /* 0x080fe200078e0204 */
[----:B------:R-:W-:Y:S02]  /*6c90*/  @!P2 IADD3 R15, R51, UR5, R50 ;  /* 0x00000005330fac10 */ /* 0x000fe4000fffe032 */
[----:B------:R-:W-:Y:S01]  /*6ca0*/  P2R R25, PR, RZ, 0x2 ;  /* 0x00000002ff197803 */ /* 0x000fe20000000000 */
[----:B------:R0:W-:Y:S01]  /*6cb0*/  STS [R53.X4+0xee0], R14 ;  /* 0x000ee00e35007388 */ /* 0x0001e20000004800 */
[----:B------:R-:W-:Y:S01]  /*6cc0*/  @!P6 IADD3 R29, R0, UR5, R55 ;  /* 0x00000005001dec10 */ /* 0x000fe2000fffe037 */
[----:B0-----:R-:W-:Y:S02]  /*6cd0*/  @!P2 IMAD.WIDE R14, R15, R4, c[0x0][0x168] ;  /* 0x00005a000f0ea625 */ /* 0x001fe400078e0204 */
[----:B------:R-:W-:Y:S04]  /*6ce0*/  STS [R53.X4+0x17a0], R64 ;  /* 0x0017a04035007388 */ /* 0x000fe80000004800 */
[----:B-----5:R0:W-:Y:S04]  /*6cf0*/  STS [R53.X4+0x16c0], R28 ;  /* 0x0016c01c35007388 */ /* 0x0201e80000004800 */
[----:B0-----:R0:W3:Y:S01]  /*6d00*/  @!P4 LDG.E.CONSTANT R28, [R10.64] ;  /* 0x000000080a1cc981 */ /* 0x0010e2000c1e9900 */
[----:B------:R-:W-:-:S03]  /*6d10*/  ISETP.NE.AND P4, PT, R56, RZ, PT ;  /* 0x000000ff3800720c */ /* 0x000fc60003f85270 */
[----:B----4-:R-:W-:Y:S01]  /*6d20*/  @!P1 STS [R53.X4+0x1ce0], R68 ;  /* 0x001ce04435009388 */ /* 0x010fe20000004800 */
[----:B------:R-:W-:-:S03]  /*6d30*/  ISETP.GT.AND P1, PT, R53, 0xe7, PT ;  /* 0x000000e73500780c */ /* 0x000fc60003f24270 */
[----:B------:R1:W-:Y:S04]  /*6d40*/  STS [R53.X4+0x1500], R20 ;  /* 0x0015001435007388 */ /* 0x0003e80000004800 */
[----:B------:R4:W-:Y:S04]  /*6d50*/  STS [R53.X4+0x15e0], R24 ;  /* 0x0015e01835007388 */ /* 0x0009e80000004800 */
[----:B-1----:R1:W5:Y:S04]  /*6d60*/  @!P2 LDG.E.CONSTANT R20, [R14.64] ;  /* 0x000000080e14a981 */ /* 0x002368000c1e9900 */
[----:B----4-:R4:W5:Y:S01]  /*6d70*/  @!P3 LDG.E.CONSTANT R24, [R12.64] ;  /* 0x000000080c18b981 */ /* 0x010962000c1e9900 */
[----:B0-----:R-:W-:Y:S01]  /*6d80*/  @!P6 IMAD.WIDE R10, R29, R4, c[0x0][0x168] ;  /* 0x00005a001d0ae625 */ /* 0x001fe200078e0204 */
[----:B-1----:R-:W-:-:S02]  /*6d90*/  @!P4 IADD3 R15, R5, UR5, R49 ;  /* 0x00000005050fcc10 */ /* 0x002fc4000fffe031 */
[----:B------:R-:W-:Y:S01]  /*6da0*/  STS [R53.X4+0x1880], R18 ;  /* 0x0018801235007388 */ /* 0x000fe20000004800 */
[----:B----4-:R-:W-:Y:S02]  /*6db0*/  @!P5 IADD3 R13, R2, UR5, R54 ;  /* 0x00000005020ddc10 */ /* 0x010fe4000fffe036 */
[-C--:B------:R-:W-:Y:S01]  /*6dc0*/  @!P4 IMAD.WIDE R14, R15, R4.reuse, c[0x0][0x168] ;  /* 0x00005a000f0ec625 */ /* 0x080fe200078e0204 */
[----:B------:R-:W-:Y:S03]  /*6dd0*/  STS [R53.X4+0x1a40], R36 ;  /* 0x001a402435007388 */ /* 0x000fe60000004800 */
[----:B------:R-:W-:Y:S01]  /*6de0*/  @!P5 IMAD.WIDE R12, R13, R4, c[0x0][0x168] ;  /* 0x00005a000d0cd625 */ /* 0x000fe200078e0204 */
[----:B------:R-:W4:Y:S04]  /*6df0*/  @!P6 LDG.E.CONSTANT R64, [R10.64] ;  /* 0x000000080a40e981 */ /* 0x000f28000c1e9900 */
[----:B------:R-:W4:Y:S04]  /*6e00*/  @!P5 LDG.E.CONSTANT R56, [R12.64] ;  /* 0x000000080c38d981 */ /* 0x000f28000c1e9900 */
[----:B--2---:R0:W-:Y:S01]  /*6e10*/  @!P0 STS [R53.X4+0x1c00], R44 ;  /* 0x001c002c35008388 */ /* 0x0041e20000004800 */
[----:B------:R-:W-:-:S03]  /*6e20*/  ISETP.GT.AND P0, PT, R53, 0xe7, PT ;  /* 0x000000e73500780c */ /* 0x000fc60003f04270 */
[----:B0-----:R-:W2:Y:S10]  /*6e30*/  @!P4 LDG.E.CONSTANT R44, [R14.64] ;  /* 0x000000080e2cc981 */ /* 0x001eb4000c1e9900 */
[----:B------:R-:W-:-:S02]  /*6e40*/  @!P0 IADD3 R9, R6, UR5, R55 ;  /* 0x0000000506098c10 */ /* 0x000fc4000fffe037 */
[----:B------:R-:W-:-:S03]  /*6e50*/  ISETP.GT.AND P0, PT, R53, 0xaf, PT ;  /* 0x000000af3500780c */ /* 0x000fc60003f04270 */
[----:B------:R-:W-:-:S05]  /*6e60*/  @!P1 IMAD.WIDE R8, R9, R4, c[0x0][0x168] ;  /* 0x00005a0009089625 */ /* 0x000fca00078e0204 */
[----:B------:R0:W2:Y:S05]  /*6e70*/  @!P1 LDG.E.CONSTANT R36, [R8.64] ;  /* 0x0000000808249981 */ /* 0x0000aa000c1e9900 */
[----:B------:R-:W-:-:S05]  /*6e80*/  @!P0 IADD3 R19, R3, UR5, R50 ;  /* 0x0000000503138c10 */ /* 0x000fca000fffe032 */
[----:B------:R-:W-:-:S06]  /*6e90*/  @!P0 IMAD.WIDE R18, R19, R4, c[0x0][0x168] ;  /* 0x00005a0013128625 */ /* 0x000fcc00078e0204 */
[----:B------:R-:W2:Y:S01]  /*6ea0*/  @!P0 LDG.E.CONSTANT R18, [R18.64] ;  /* 0x0000000812128981 */ /* 0x000ea2000c1e9900 */
[----:B0-----:R-:W-:Y:S02]  /*6eb0*/  P2R R8, PR, RZ, 0x2 ;  /* 0x00000002ff087803 */ /* 0x001fe40000000000 */
[----:B------:R-:W-:Y:S01]  /*6ec0*/  ISETP.GT.AND P1, PT, R53, 0x11f, PT ;  /* 0x0000011f3500780c */ /* 0x000fe20003f24270 */
[----:B------:R-:W-:Y:S04]  /*6ed0*/  STS [R53.X4+0x1960], R32 ;  /* 0x0019602035007388 */ /* 0x000fe80000004800 */
[----:B------:R0:W-:Y:S02]  /*6ee0*/  STS [R53.X4+0x1b20], R40 ;  /* 0x001b202835007388 */ /* 0x0001e40000004800 */
[----:B0-----:R-:W-:-:S02]  /*6ef0*/  FFMA R40, R66, R31, R30 ;  /* 0x0000001f42287223 */ /* 0x001fc4000000001e */
[C---:B------:R-:W-:Y:S02]  /*6f00*/  FFMA R32, R66.reuse, R23, R22 ;  /* 0x0000001742207223 */ /* 0x040fe40000000016 */
[C---:B------:R-:W-:Y:S02]  /*6f10*/  FFMA R41, R66.reuse, R27, R26 ;  /* 0x0000001b42297223 */ /* 0x040fe4000000001a */
[C---:B------:R-:W-:Y:S02]  /*6f20*/  FFMA R35, R66.reuse, R35, R16 ;  /* 0x0000002342237223 */ /* 0x040fe40000000010 */
[C---:B------:R-:W-:Y:S02]  /*6f30*/  FFMA R43, R66.reuse, R43, R17 ;  /* 0x0000002b422b7223 */ /* 0x040fe40000000011 */
[C---:B------:R-:W-:Y:S02]  /*6f40*/  FFMA R38, R66.reuse, R39, R38 ;  /* 0x0000002742267223 */ /* 0x040fe40000000026 */
[----:B------:R-:W-:Y:S01]  /*6f50*/  FFMA R47, R66, R47, R46 ;  /* 0x0000002f422f7223 */ /* 0x000fe2000000002e */
[----:B---3--:R-:W-:Y:S01]  /*6f60*/  @!P1 STS [R53.X4+0x1f80], R28 ;  /* 0x001f801c35009388 */ /* 0x008fe20000004800 */
[----:B------:R-:W-:-:S03]  /*6f70*/  ISETP.NE.AND P1, PT, R8, RZ, PT ;  /* 0x000000ff0800720c */ /* 0x000fc60003f25270 */
[----:B-----5:R-:W-:Y:S04]  /*6f80*/  @!P2 STS [R53.X4+0x1dc0], R20 ;  /* 0x001dc0143500a388 */ /* 0x020fe80000004800 */
[----:B------:R-:W-:Y:S04]  /*6f90*/  @!P3 STS [R53.X4+0x1ea0], R24 ;  /* 0x001ea0183500b388 */ /* 0x000fe80000004800 */
[----:B----4-:R-:W-:Y:S04]  /*6fa0*/  @!P6 STS [R53.X4+0x23e0], R64 ;  /* 0x0023e0403500e388 */ /* 0x010fe80000004800 */
[----:B------:R-:W-:Y:S04]  /*6fb0*/  @!P5 STS [R53.X4+0x2300], R56 ;  /* 0x002300383500d388 */ /* 0x000fe80000004800 */
[----:B--2---:R-:W-:Y:S04]  /*6fc0*/  @!P4 STS [R53.X4+0x2220], R44 ;  /* 0x0022202c3500c388 */ /* 0x004fe80000004800 */
[----:B------:R-:W-:Y:S04]  /*6fd0*/  @!P1 STS [R53.X4+0x2060], R36 ;  /* 0x0020602435009388 */ /* 0x000fe80000004800 */
[----:B------:R-:W-:Y:S04]  /*6fe0*/  @!P0 STS [R53.X4+0x2140], R18 ;  /* 0x0021401235008388 */ /* 0x000fe80000004800 */
[----:B------:R-:W-:Y:S06]  /*6ff0*/  BAR.SYNC 0x0 ;  /* 0x0000000000007b1d */ /* 0x000fec0000000000 */
[----:B------:R-:W-:Y:S04]  /*7000*/  LDS R29, [R53.X4] ;  /* 0x00000000351d7984 */ /* 0x000fe80000004800 */
[----:B------:R-:W0:Y:S04]  /*7010*/  LDS.128 R12, [0x2000] ;  /* 0x00200000ff0c7984 */ /* 0x000e280000000c00 */
[----:B------:R-:W1:Y:S01]  /*7020*/  LDS R30, [R53.X4+0xe0] ;  /* 0x0000e000351e7984 */ /* 0x000e620000004800 */
[----:B------:R-:W-:-:S03]  /*7030*/  ISETP.NE.AND P0, PT, R21, RZ, PT ;  /* 0x000000ff1500720c */ /* 0x000fc60003f05270 */
[----:B------:R-:W2:Y:S04]  /*7040*/  LDS R31, [R53.X4+0x1c0] ;  /* 0x0001c000351f7984 */ /* 0x000ea80000004800 */
[----:B------:R-:W3:Y:S04]  /*7050*/  LDS.128 R8, [0x1c00] ;  /* 0x001c0000ff087984 */ /* 0x000ee80000000c00 */
[----:B------:R-:W4:Y:S04]  /*7060*/  LDS.128 R20, [0x1c80] ;  /* 0x001c8000ff147984 */ /* 0x000f280000000c00 */
[----:B------:R-:W5:Y:S01]  /*7070*/  LDS R28, [R53.X4+0x2a0] ;  /* 0x0002a000351c7984 */ /* 0x000f620000004800 */
[----:B------:R-:W-:-:S03]  /*7080*/  ISETP.NE.AND P1, PT, R25, RZ, PT ;  /* 0x000000ff1900720c */ /* 0x000fc60003f25270 */
[----:B------:R-:W5:Y:S04]  /*7090*/  LDS.128 R24, [0x2080] ;  /* 0x00208000ff187984 */ /* 0x000f680000000c00 */
[----:B------:R-:W5:Y:S01]  /*70a0*/  LDS.128 R16, [0x1d00] ;  /* 0x001d0000ff107984 */ /* 0x000f620000000c00 */
[----:B0-----:R-:W-:-:S04]  /*70b0*/  FFMA R12, R29, R12, R69 ;  /* 0x0000000c1d0c7223 */ /* 0x001fc80000000045 */
[----:B-1----:R-:W-:-:S04]  /*70c0*/  FFMA R12, R30, R13, R12 ;  /* 0x0000000d1e0c7223 */ /* 0x002fc8000000000c */
[----:B--2---:R-:W-:Y:S02]  /*70d0*/  FFMA R12, R31, R14, R12 ;  /* 0x0000000e1f0c7223 */ /* 0x004fe4000000000c */
[C---:B---3--:R-:W-:Y:S02]  /*70e0*/  FFMA R8, R29.reuse, R8, R65 ;  /* 0x000000081d087223 */ /* 0x048fe40000000041 */
[----:B----4-:R-:W-:Y:S02]  /*70f0*/  FFMA R20, R29, R20, R60 ;  /* 0x000000141d147223 */ /* 0x010fe4000000003c */
[----:B-----5:R-:W-:Y:S02]  /*7100*/  FFMA R36, R28, R15, R12 ;  /* 0x0000000f1c247223 */ /* 0x020fe4000000000c */
[----:B------:R-:W0:Y:S01]  /*7110*/  LDS.128 R12, [0x1d80] ;  /* 0x001d8000ff0c7984 */ /* 0x000e220000000c00 */
[C---:B------:R-:W-:Y:S02]  /*7120*/  FFMA R8, R30.reuse, R9, R8 ;  /* 0x000000091e087223 */ /* 0x040fe40000000008 */
[----:B------:R-:W-:-:S02]  /*7130*/  FFMA R20, R30, R21, R20 ;  /* 0x000000151e147223 */ /* 0x000fc40000000014 */
[C---:B------:R-:W-:Y:S02]  /*7140*/  FFMA R8, R31.reuse, R10, R8 ;  /* 0x0000000a1f087223 */ /* 0x040fe40000000008 */
[----:B------:R-:W-:Y:S02]  /*7150*/  FFMA R20, R31, R22, R20 ;  /* 0x000000161f147223 */ /* 0x000fe40000000014 */
[C---:B------:R-:W-:Y:S02]  /*7160*/  FFMA R39, R28.reuse, R11, R8 ;  /* 0x0000000b1c277223 */ /* 0x040fe40000000008 */
[----:B------:R-:W-:Y:S01]  /*7170*/  FFMA R46, R28, R23, R20 ;  /* 0x000000171c2e7223 */ /* 0x000fe20000000014 */
[----:B------:R-:W1:Y:S04]  /*7180*/  LDS.128 R8, [0x2100] ;  /* 0x00210000ff087984 */ /* 0x000e680000000c00 */
[----:B------:R-:W2:Y:S01]  /*7190*/  LDS.128 R20, [0x2180] ;  /* 0x00218000ff147984 */ /* 0x000ea20000000c00 */
[----:B------:R-:W-:-:S04]  /*71a0*/  FFMA R24, R29, R24, R63 ;  /* 0x000000181d187223 */ /* 0x000fc8000000003f */
[----:B------:R-:W-:-:S04]  /*71b0*/  FFMA R24, R30, R25, R24 ;  /* 0x000000191e187223 */ /* 0x000fc80000000018 */
[----:B------:R-:W-:Y:S02]  /*71c0*/  FFMA R24, R31, R26, R24 ;  /* 0x0000001a1f187223 */ /* 0x000fe40000000018 */
[C---:B------:R-:W-:Y:S02]  /*71d0*/  FFMA R16, R29.reuse, R16, R62 ;  /* 0x000000101d107223 */ /* 0x040fe4000000003e */
[----:B------:R-:W-:Y:S02]  /*71e0*/  FFMA R37, R28, R27, R24 ;  /* 0x0000001b1c257223 */ /* 0x000fe40000000018 */
[----:B------:R-:W3:Y:S01]  /*71f0*/  LDS.128 R24, [0x1e00] ;  /* 0x001e0000ff187984 */ /* 0x000ee20000000c00 */
[----:B------:R-:W-:Y:S02]  /*7200*/  FFMA R16, R30, R17, R16 ;  /* 0x000000111e107223 */ /* 0x000fe40000000010 */
[----:B0-----:R-:W-:-:S04]  /*7210*/  FFMA R12, R29, R12, R34 ;  /* 0x0000000c1d0c7223 */ /* 0x001fc80000000022 */
[----:B------:R-:W-:Y:S02]  /*7220*/  FFMA R12, R30, R13, R12 ;  /* 0x0000000d1e0c7223 */ /* 0x000fe4000000000c */
[C---:B------:R-:W-:Y:S02]  /*7230*/  FFMA R16, R31.reuse, R18, R16 ;  /* 0x000000121f107223 */ /* 0x040fe40000000010 */
[----:B------:R-:W-:Y:S02]  /*7240*/  FFMA R12, R31, R14, R12 ;  /* 0x0000000e1f0c7223 */ /* 0x000fe4000000000c */
[C---:B-1----:R-:W-:Y:S02]  /*7250*/  FFMA R8, R29.reuse, R8, R58 ;  /* 0x000000081d087223 */ /* 0x042fe4000000003a */
[C---:B------:R-:W-:Y:S02]  /*7260*/  FFMA R58, R28.reuse, R19, R16 ;  /* 0x000000131c3a7223 */ /* 0x040fe40000000010 */
[----:B--2---:R-:W-:Y:S01]  /*7270*/  FFMA R20, R29, R20, R33 ;  /* 0x000000141d147223 */ /* 0x004fe20000000021 */
[----:B------:R-:W0:Y:S01]  /*7280*/  LDS.128 R16, [0x1e80] ;  /* 0x001e8000ff107984 */ /* 0x000e220000000c00 */
[----:B------:R-:W-:-:S03]  /*7290*/  FFMA R33, R28, R15, R12 ;  /* 0x0000000f1c217223 */ /* 0x000fc6000000000c */
[----:B------:R-:W1:Y:S01]  /*72a0*/  LDS.128 R12, [0x2200] ;  /* 0x00220000ff0c7984 */ /* 0x000e620000000c00 */
[----:B------:R-:W-:-:S04]  /*72b0*/  FFMA R20, R30, R21, R20 ;  /* 0x000000151e147223 */ /* 0x000fc80000000014 */
[----:B------:R-:W-:-:S04]  /*72c0*/  FFMA R20, R31, R22, R20 ;  /* 0x000000161f147223 */ /* 0x000fc80000000014 */
[----:B------:R-:W-:Y:S02]  /*72d0*/  FFMA R56, R28, R23, R20 ;  /* 0x000000171c387223 */ /* 0x000fe40000000014 */
[----:B------:R-:W2:Y:S01]  /*72e0*/  LDS.128 R20, [0x1f00] ;  /* 0x001f0000ff147984 */ /* 0x000ea20000000c00 */
[C---:B------:R-:W-:Y:S02]  /*72f0*/  FFMA R8, R30.reuse, R9, R8 ;  /* 0x000000091e087223 */ /* 0x040fe40000000008 */
[----:B---3--:R-:W-:Y:S02]  /*7300*/  FFMA R24, R29, R24, R42 ;  /* 0x000000181d187223 */ /* 0x008fe4000000002a */
[----:B------:R-:W-:Y:S02]  /*7310*/  FFMA R8, R31, R10, R8 ;  /* 0x0000000a1f087223 */ /* 0x000fe40000000008 */
[----:B------:R-:W-:Y:S02]  /*7320*/  FFMA R24, R30, R25, R24 ;  /* 0x000000191e187223 */ /* 0x000fe40000000018 */
[----:B------:R-:W-:-:S02]  /*7330*/  FFMA R34, R28, R11, R8 ;  /* 0x0000000b1c227223 */ /* 0x000fc40000000008 */
[----:B------:R-:W-:Y:S01]  /*7340*/  FFMA R24, R31, R26, R24 ;  /* 0x0000001a1f187223 */ /* 0x000fe20000000018 */
[----:B------:R-:W3:Y:S01]  /*7350*/  LDS.128 R8, [0x2280] ;  /* 0x00228000ff087984 */ /* 0x000ee20000000c00 */
[----:B0-----:R-:W-:-:S03]  /*7360*/  FFMA R16, R29, R16, R41 ;  /* 0x000000101d107223 */ /* 0x001fc60000000029 */
[----:B------:R-:W-:Y:S01]  /*7370*/  LDS R41, [R53.X4+0x380] ;  /* 0x0003800035297984 */ /* 0x000fe20000004800 */
[----:B-1----:R-:W-:Y:S02]  /*7380*/  FFMA R12, R29, R12, R32 ;  /* 0x0000000c1d0c7223 */ /* 0x002fe40000000020 */
[----:B------:R-:W-:Y:S02]  /*7390*/  FFMA R32, R28, R27, R24 ;  /* 0x0000001b1c207223 */ /* 0x000fe40000000018 */
[----:B------:R-:W0:Y:S01]  /*73a0*/  LDS.128 R24, [0x2300] ;  /* 0x00230000ff187984 */ /* 0x000e220000000c00 */
[----:B------:R-:W-:-:S04]  /*73b0*/  FFMA R16, R30, R17, R16 ;  /* 0x000000111e107223 */ /* 0x000fc80000000010 */
[----:B------:R-:W-:Y:S02]  /*73c0*/  FFMA R16, R31, R18, R16 ;  /* 0x000000121f107223 */ /* 0x000fe40000000010 */
[----:B--2---:R-:W-:Y:S02]  /*73d0*/  FFMA R20, R29, R20, R35 ;  /* 0x000000141d147223 */ /* 0x004fe40000000023 */
[----:B------:R-:W-:Y:S02]  /*73e0*/  FFMA R35, R28, R19, R16 ;  /* 0x000000131c237223 */ /* 0x000fe40000000010 */
[----:B------:R-:W1:Y:S01]  /*73f0*/  LDS.128 R16, [0x1f80] ;  /* 0x001f8000ff107984 */ /* 0x000e620000000c00 */
[----:B------:R-:W-:-:S04]  /*7400*/  FFMA R12, R30, R13, R12 ;  /* 0x0000000d1e0c7223 */ /* 0x000fc8000000000c */
[----:B------:R-:W-:-:S04]  /*7410*/  FFMA R12, R31, R14, R12 ;  /* 0x0000000e1f0c7223 */ /* 0x000fc8000000000c */
[----:B------:R-:W-:Y:S02]  /*7420*/  FFMA R45, R28, R15, R12 ;  /* 0x0000000f1c2d7223 */ /* 0x000fe4000000000c */
[----:B------:R-:W2:Y:S01]  /*7430*/  LDS.128 R12, [0x2380] ;  /* 0x00238000ff0c7984 */ /* 0x000ea20000000c00 */
[----:B---3--:R-:W-:-:S04]  /*7440*/  FFMA R8, R29, R8, R40 ;  /* 0x000000081d087223 */ /* 0x008fc80000000028 */
[----:B------:R-:W-:-:S04]  /*7450*/  FFMA R8, R30, R9, R8 ;  /* 0x000000091e087223 */ /* 0x000fc80000000008 */
[----:B------:R-:W-:Y:S02]  /*7460*/  FFMA R8, R31, R10, R8 ;  /* 0x0000000a1f087223 */ /* 0x000fe40000000008 */
[----:B0-----:R-:W-:Y:S02]  /*7470*/  FFMA R24, R29, R24, R38 ;  /* 0x000000181d187223 */ /* 0x001fe40000000026 */
[----:B------:R-:W-:Y:S01]  /*7480*/  FFMA R44, R28, R11, R8 ;  /* 0x0000000b1c2c7223 */ /* 0x000fe20000000008 */
[----:B------:R-:W-:Y:S01]  /*7490*/  LDS R38, [R53.X4+0x460] ;  /* 0x0004600035267984 */ /* 0x000fe20000004800 */
[----:B------:R-:W-:-:S03]  /*74a0*/  FFMA R24, R30, R25, R24 ;  /* 0x000000191e187223 */ /* 0x000fc60000000018 */
[----:B------:R-:W0:Y:S01]  /*74b0*/  LDS.128 R8, [0x1c10] ;  /* 0x001c1000ff087984 */ /* 0x000e220000000c00 */
[----:B------:R-:W-:Y:S02]  /*74c0*/  FFMA R24, R31, R26, R24 ;  /* 0x0000001a1f187223 */ /* 0x000fe40000000018 */
[----:B-1----:R-:W-:Y:S02]  /*74d0*/  FFMA R16, R29, R16, R43 ;  /* 0x000000101d107223 */ /* 0x002fe4000000002b */
[----:B------:R-:W-:Y:S02]  /*74e0*/  FFMA R43, R28, R27, R24 ;  /* 0x0000001b1c2b7223 */ /* 0x000fe40000000018 */
[----:B------:R-:W1:Y:S01]  /*74f0*/  LDS.128 R24, [0x1c90] ;  /* 0x001c9000ff187984 */ /* 0x000e620000000c00 */
[C---:B------:R-:W-:Y:S02]  /*7500*/  FFMA R20, R30.reuse, R21, R20 ;  /* 0x000000151e147223 */ /* 0x040fe40000000014 */
[----:B------:R-:W-:-:S02]  /*7510*/  FFMA R16, R30, R17, R16 ;  /* 0x000000111e107223 */ /* 0x000fc40000000010 */
[----:B--2---:R-:W-:-:S04]  /*7520*/  FFMA R12, R29, R12, R47 ;  /* 0x0000000c1d0c7223 */ /* 0x004fc8000000002f */
[----:B------:R-:W-:Y:S02]  /*7530*/  FFMA R12, R30, R13, R12 ;  /* 0x0000000d1e0c7223 */ /* 0x000fe4000000000c */
[C---:B------:R-:W-:Y:S02]  /*7540*/  FFMA R20, R31.reuse, R22, R20 ;  /* 0x000000161f147223 */ /* 0x040fe40000000014 */
[C---:B------:R-:W-:Y:S02]  /*7550*/  FFMA R16, R31.reuse, R18, R16 ;  /* 0x000000121f107223 */ /* 0x040fe40000000010 */
[----:B------:R-:W-:Y:S02]  /*7560*/  FFMA R12, R31, R14, R12 ;  /* 0x0000000e1f0c7223 */ /* 0x000fe4000000000c */
[C---:B------:R-:W-:Y:S02]  /*7570*/  FFMA R40, R28.reuse, R23, R20 ;  /* 0x000000171c287223 */ /* 0x040fe40000000014 */
[C---:B------:R-:W-:Y:S01]  /*7580*/  FFMA R47, R28.reuse, R19, R16 ;  /* 0x000000131c2f7223 */ /* 0x040fe20000000010 */
[----:B------:R-:W2:Y:S01]  /*7590*/  LDS.128 R20, [0x2010] ;  /* 0x00201000ff147984 */ /* 0x000ea20000000c00 */
[----:B------:R-:W-:-:S03]  /*75a0*/  FFMA R42, R28, R15, R12 ;  /* 0x0000000f1c2a7223 */ /* 0x000fc6000000000c */
[----:B------:R-:W3:Y:S04]  /*75b0*/  LDS.128 R28, [0x2090] ;  /* 0x00209000ff1c7984 */ /* 0x000ee80000000c00 */
[----:B------:R-:W-:Y:S01]  /*75c0*/  LDS.128 R16, [0x1d10] ;  /* 0x001d1000ff107984 */ /* 0x000fe20000000c00 */
[----:B0-----:R-:W-:-:S03]  /*75d0*/  FFMA R8, R41, R8, R39 ;  /* 0x0000000829087223 */ /* 0x001fc60000000027 */
[----:B------:R-:W0:Y:S04]  /*75e0*/  LDS R39, [R53.X4+0x540] ;  /* 0x0005400035277984 */ /* 0x000e280000004800 */
[----:B------:R-:W-:Y:S01]  /*75f0*/  LDS.128 R12, [0x2110] ;  /* 0x00211000ff0c7984 */ /* 0x000fe20000000c00 */
[----:B-1----:R-:W-:-:S03]  /*7600*/  FFMA R24, R41, R24, R46 ;  /* 0x0000001829187223 */ /* 0x002fc6000000002e */
[----:B------:R-:W1:Y:S01]  /*7610*/  LDS R46, [R53.X4+0x620] ;  /* 0x00062000352e7984 */ /* 0x000e620000004800 */
[----:B------:R-:W-:Y:S02]  /*7620*/  FFMA R24, R38, R25, R24 ;  /* 0x0000001926187223 */ /* 0x000fe40000000018 */
[C---:B--2---:R-:W-:Y:S02]  /*7630*/  FFMA R20, R41.reuse, R20, R36 ;  /* 0x0000001429147223 */ /* 0x044fe40000000024 */
[----:B---3--:R-:W-:-:S04]  /*7640*/  FFMA R28, R41, R28, R37 ;  /* 0x0000001c291c7223 */ /* 0x008fc80000000025 */
[C---:B------:R-:W-:Y:S02]  /*7650*/  FFMA R28, R38.reuse, R29, R28 ;  /* 0x0000001d261c7223 */ /* 0x040fe4000000001c */
[----:B------:R-:W-:Y:S02]  /*7660*/  FFMA R20, R38, R21, R20 ;  /* 0x0000001526147223 */ /* 0x000fe40000000014 */
[C---:B0-----:R-:W-:Y:S02]  /*7670*/  FFMA R28, R39.reuse, R30, R28 ;  /* 0x0000001e271c7223 */ /* 0x041fe4000000001c */
[----:B------:R-:W-:Y:S02]  /*7680*/  FFMA R20, R39, R22, R20 ;  /* 0x0000001627147223 */ /* 0x000fe40000000014 */
[----:B------:R-:W-:Y:S02]  /*7690*/  FFMA R16, R41, R16, R58 ;  /* 0x0000001029107223 */ /* 0x000fe4000000003a */
[----:B-1----:R-:W-:-:S02]  /*76a0*/  FFMA R58, R46, R31, R28 ;  /* 0x0000001f2e3a7223 */ /* 0x002fc4000000001c */
[----:B------:R-:W0:Y:S01]  /*76b0*/  LDS.128 R28, [0x1e10] ;  /* 0x001e1000ff1c7984 */ /* 0x000e220000000c00 */
[----:B------:R-:W-:Y:S02]  /*76c0*/  FFMA R16, R38, R17, R16 ;  /* 0x0000001126107223 */ /* 0x000fe40000000010 */
[----:B------:R-:W-:Y:S02]  /*76d0*/  FFMA R71, R46, R23, R20 ;  /* 0x000000172e477223 */ /* 0x000fe40000000014 */
[----:B------:R-:W1:Y:S01]  /*76e0*/  LDS.128 R20, [0x1d90] ;  /* 0x001d9000ff147984 */ /* 0x000e620000000c00 */
[C---:B------:R-:W-:Y:S02]  /*76f0*/  FFMA R24, R39.reuse, R26, R24 ;  /* 0x0000001a27187223 */ /* 0x040fe40000000018 */
[----:B------:R-:W-:Y:S02]  /*7700*/  FFMA R16, R39, R18, R16 ;  /* 0x0000001227107223 */ /* 0x000fe40000000010 */
[----:B------:R-:W-:-:S02]  /*7710*/  FFMA R12, R41, R12, R34 ;  /* 0x0000000c290c7223 */ /* 0x000fc40000000022 */
[----:B------:R-:W-:Y:S02]  /*7720*/  FFMA R63, R46, R27, R24 ;  /* 0x0000001b2e3f7223 */ /* 0x000fe40000000018 */
[----:B------:R-:W-:Y:S01]  /*7730*/  FFMA R12, R38, R13, R12 ;  /* 0x0000000d260c7223 */ /* 0x000fe2000000000c */
[----:B------:R-:W2:Y:S01]  /*7740*/  LDS.128 R24, [0x2190] ;  /* 0x00219000ff187984 */ /* 0x000ea20000000c00 */
[----:B------:R-:W-:-:S03]  /*7750*/  FFMA R65, R46, R19, R16 ;  /* 0x000000132e417223 */ /* 0x000fc60000000010 */
[----:B------:R-:W3:Y:S01]  /*7760*/  LDS.128 R16, [0x2290] ;  /* 0x00229000ff107984 */ /* 0x000ee20000000c00 */
[----:B------:R-:W-:-:S04]  /*7770*/  FFMA R12, R39, R14, R12 ;  /* 0x0000000e270c7223 */ /* 0x000fc8000000000c */
[----:B------:R-:W-:Y:S02]  /*7780*/  FFMA R69, R46, R15, R12 ;  /* 0x0000000f2e457223 */ /* 0x000fe4000000000c */
[----:B------:R-:W4:Y:S01]  /*7790*/  LDS.128 R12, [0x1e90] ;  /* 0x001e9000ff0c7984 */ /* 0x000f220000000c00 */
[----:B------:R-:W-:Y:S02]  /*77a0*/  FFMA R8, R38, R9, R8 ;  /* 0x0000000926087223 */ /* 0x000fe40000000008 */
[----:B0-----:R-:W-:-:S04]  /*77b0*/  FFMA R28, R41, R28, R32 ;  /* 0x0000001c291c7223 */ /* 0x001fc80000000020 */
[C---:B------:R-:W-:Y:S02]  /*77c0*/  FFMA R28, R38.reuse, R29, R28 ;  /* 0x0000001d261c7223 */ /* 0x040fe4000000001c */
[----:B-1----:R-:W-:Y:S02]  /*77d0*/  FFMA R20, R41, R20, R33 ;  /* 0x0000001429147223 */ /* 0x002fe40000000021 */
[C---:B------:R-:W-:Y:S02]  /*77e0*/  FFMA R28, R39.reuse, R30, R28 ;  /* 0x0000001e271c7223 */ /* 0x040fe4000000001c */
[----:B------:R-:W-:Y:S02]  /*77f0*/  FFMA R20, R38, R21, R20 ;  /* 0x0000001526147223 */ /* 0x000fe40000000014 */
[C---:B------:R-:W-:Y:S02]  /*7800*/  FFMA R8, R39.reuse, R10, R8 ;  /* 0x0000000a27087223 */ /* 0x040fe40000000008 */
[----:B------:R-:W-:-:S02]  /*7810*/  FFMA R20, R39, R22, R20 ;  /* 0x0000001627147223 */ /* 0x000fc40000000014 */
[C---:B--2---:R-:W-:Y:S02]  /*7820*/  FFMA R24, R41.reuse, R24, R56 ;  /* 0x0000001829187223 */ /* 0x044fe40000000038 */
[----:B---3--:R-:W-:Y:S02]  /*7830*/  FFMA R16, R41, R16, R44 ;  /* 0x0000001029107223 */ /* 0x008fe4000000002c */
[C---:B------:R-:W-:Y:S02]  /*7840*/  FFMA R44, R46.reuse, R31, R28 ;  /* 0x0000001f2e2c7223 */ /* 0x040fe4000000001c */
[----:B------:R-:W0:Y:S01]  /*7850*/  LDS.128 R28, [0x1f90] ;  /* 0x001f9000ff1c7984 */ /* 0x000e220000000c00 */
[----:B------:R-:W-:Y:S02]  /*7860*/  FFMA R67, R46, R11, R8 ;  /* 0x0000000b2e437223 */ /* 0x000fe40000000008 */
[----:B------:R-:W-:Y:S01]  /*7870*/  FFMA R24, R38, R25, R24 ;  /* 0x0000001926187223 */ /* 0x000fe20000000018 */
[----:B------:R-:W1:Y:S01]  /*7880*/  LDS.128 R8, [0x2210] ;  /* 0x00221000ff087984 */ /* 0x000e620000000c00 */
[----:B------:R-:W-:-:S03]  /*7890*/  FFMA R56, R46, R23, R20 ;  /* 0x000000172e387223 */ /* 0x000fc60000000014 */
[----:B------:R-:W2:Y:S01]  /*78a0*/  LDS.128 R20, [0x1f10] ;  /* 0x001f1000ff147984 */ /* 0x000ea20000000c00 */
[----:B------:R-:W-:Y:S02]  /*78b0*/  FFMA R24, R39, R26, R24 ;  /* 0x0000001a27187223 */ /* 0x000fe40000000018 */
[----:B----4-:R-:W-:Y:S02]  /*78c0*/  FFMA R12, R41, R12, R35 ;  /* 0x0000000c290c7223 */ /* 0x010fe40000000023 */
[----:B------:R-:W3:Y:S01]  /*78d0*/  LDS.128 R32, [0x2390] ;  /* 0x00239000ff207984 */ /* 0x000ee20000000c00 */
[----:B------:R-:W-:-:S03]  /*78e0*/  FFMA R61, R46, R27, R24 ;  /* 0x0000001b2e3d7223 */ /* 0x000fc60000000018 */
[----:B------:R-:W4:Y:S01]  /*78f0*/  LDS.128 R24, [0x2310] ;  /* 0x00231000ff187984 */ /* 0x000f220000000c00 */
[C---:B------:R-:W-:Y:S02]  /*7900*/  FFMA R12, R38.reuse, R13, R12 ;  /* 0x0000000d260c7223 */ /* 0x040fe4000000000c */
[----:B------:R-:W-:Y:S02]  /*7910*/  FFMA R16, R38, R17, R16 ;  /* 0x0000001126107223 */ /* 0x000fe40000000010 */
[C---:B------:R-:W-:Y:S02]  /*7920*/  FFMA R14, R39.reuse, R14, R12 ;  /* 0x0000000e270e7223 */ /* 0x040fe4000000000c */
[----:B------:R-:W-:Y:S02]  /*7930*/  FFMA R18, R39, R18, R16 ;  /* 0x0000001227127223 */ /* 0x000fe40000000010 */
[----:B------:R-:W-:Y:S02]  /*7940*/  FFMA R62, R46, R15, R14 ;  /* 0x0000000f2e3e7223 */ /* 0x000fe4000000000e */
[----:B------:R-:W-:Y:S01]  /*7950*/  LDS.128 R12, [0x1ca0] ;  /* 0x001ca000ff0c7984 */ /* 0x000fe20000000c00 */
[----:B0-----:R-:W-:-:S02]  /*7960*/  FFMA R28, R41, R28, R47 ;  /* 0x0000001c291c7223 */ /* 0x001fc4000000002f */
[C---:B-1----:R-:W-:Y:S02]  /*7970*/  FFMA R8, R41.reuse, R8, R45 ;  /* 0x0000000829087223 */ /* 0x042fe4000000002d */
[----:B------:R-:W-:Y:S02]  /*7980*/  FFMA R28, R38, R29, R28 ;  /* 0x0000001d261c7223 */ /* 0x000fe4000000001c */
[----:B--2---:R-:W-:Y:S01]  /*7990*/  FFMA R20, R41, R20, R40 ;  /* 0x0000001429147223 */ /* 0x004fe20000000028 */
[----:B------:R-:W0:Y:S01]  /*79a0*/  LDS R29, [R53.X4+0x700] ;  /* 0x00070000351d7984 */ /* 0x000e220000004800 */
[----:B------:R-:W-:-:S03]  /*79b0*/  FFMA R45, R46, R19, R18 ;  /* 0x000000132e2d7223 */ /* 0x000fc60000000012 */
[----:B------:R-:W1:Y:S01]  /*79c0*/  LDS.128 R16, [0x20a0] ;  /* 0x0020a000ff107984 */ /* 0x000e620000000c00 */
[C---:B------:R-:W-:Y:S02]  /*79d0*/  FFMA R20, R38.reuse, R21, R20 ;  /* 0x0000001526147223 */ /* 0x040fe40000000014 */
[----:B---3--:R-:W-:Y:S02]  /*79e0*/  FFMA R32, R41, R32, R42 ;  /* 0x0000002029207223 */ /* 0x008fe4000000002a */
[----:B------:R-:W-:Y:S02]  /*79f0*/  FFMA R28, R39, R30, R28 ;  /* 0x0000001e271c7223 */ /* 0x000fe4000000001c */
[----:B------:R-:W2:Y:S01]  /*7a00*/  LDS R30, [R53.X4+0x7e0] ;  /* 0x0007e000351e7984 */ /* 0x000ea20000004800 */
[C---:B------:R-:W-:Y:S02]  /*7a10*/  FFMA R8, R38.reuse, R9, R8 ;  /* 0x0000000926087223 */ /* 0x040fe40000000008 */
[----:B------:R-:W-:-:S02]  /*7a20*/  FFMA R32, R38, R33, R32 ;  /* 0x0000002126207223 */ /* 0x000fc40000000020 */
[----:B------:R-:W-:Y:S01]  /*7a30*/  FFMA R20, R39, R22, R20 ;  /* 0x0000001627147223 */ /* 0x000fe20000000014 */
[----:B------:R-:W3:Y:S01]  /*7a40*/  LDS R33, [R53.X4+0x8c0] ;  /* 0x0008c00035217984 */ /* 0x000ee20000004800 */
[----:B----4-:R-:W-:Y:S02]  /*7a50*/  FFMA R24, R41, R24, R43 ;  /* 0x0000001829187223 */ /* 0x010fe4000000002b */
[C---:B------:R-:W-:Y:S01]  /*7a60*/  FFMA R10, R39.reuse, R10, R8 ;  /* 0x0000000a270a7223 */ /* 0x040fe20000000008 */
[----:B------:R-:W4:Y:S01]  /*7a70*/  LDS.128 R40, [0x2020] ;  /* 0x00202000ff287984 */ /* 0x000f220000000c00 */
[----:B------:R-:W-:Y:S02]  /*7a80*/  FFMA R8, R39, R34, R32 ;  /* 0x0000002227087223 */ /* 0x000fe40000000020 */
[C---:B------:R-:W-:Y:S02]  /*7a90*/  FFMA R32, R46.reuse, R23, R20 ;  /* 0x000000172e207223 */ /* 0x040fe40000000014 */
[----:B------:R-:W-:Y:S01]  /*7aa0*/  FFMA R31, R46, R31, R28 ;  /* 0x0000001f2e1f7223 */ /* 0x000fe2000000001c */
[----:B------:R-:W5:Y:S04]  /*7ab0*/  LDS.128 R20, [0x2120] ;  /* 0x00212000ff147984 */ /* 0x000f680000000c00 */
[----:B------:R-:W5:Y:S01]  /*7ac0*/  LDS R28, [R53.X4+0x9a0] ;  /* 0x0009a000351c7984 */ /* 0x000f620000004800 */
[----:B------:R-:W-:-:S02]  /*7ad0*/  FFMA R24, R38, R25, R24 ;  /* 0x0000001926187223 */ /* 0x000fc40000000018 */
[C---:B0-----:R-:W-:Y:S02]  /*7ae0*/  FFMA R12, R29.reuse, R12, R63 ;  /* 0x0000000c1d0c7223 */ /* 0x041fe4000000003f */
[----:B-1----:R-:W-:Y:S02]  /*7af0*/  FFMA R16, R29, R16, R58 ;  /* 0x000000101d107223 */ /* 0x002fe4000000003a */
[----:B------:R-:W-:Y:S02]  /*7b00*/  FFMA R24, R39, R26, R24 ;  /* 0x0000001a27187223 */ /* 0x000fe40000000018 */
[----:B------:R-:W0:Y:S01]  /*7b10*/  LDS.128 R36, [0x1c20] ;  /* 0x001c2000ff247984 */ /* 0x000e220000000c00 */
[C---:B--2---:R-:W-:Y:S02]  /*7b20*/  FFMA R12, R30.reuse, R13, R12 ;  /* 0x0000000d1e0c7223 */ /* 0x044fe4000000000c */
[----:B------:R-:W-:Y:S02]  /*7b30*/  FFMA R16, R30, R17, R16 ;  /* 0x000000111e107223 */ /* 0x000fe40000000010 */
[----:B---3--:R-:W-:-:S02]  /*7b40*/  FFMA R12, R33, R14, R12 ;  /* 0x0000000e210c7223 */ /* 0x008fc4000000000c */
[----:B------:R-:W-:Y:S02]  /*7b50*/  FFMA R16, R33, R18, R16 ;  /* 0x0000001221107223 */ /* 0x000fe40000000010 */
[C---:B----4-:R-:W-:Y:S02]  /*7b60*/  FFMA R40, R29.reuse, R40, R71 ;  /* 0x000000281d287223 */ /* 0x050fe40000000047 */
[----:B------:R-:W-:Y:S02]  /*7b70*/  FFMA R34, R46, R27, R24 ;  /* 0x0000001b2e227223 */ /* 0x000fe40000000018 */
[----:B------:R-:W-:Y:S01]  /*7b80*/  FFMA R40, R30, R41, R40 ;  /* 0x000000291e287223 */ /* 0x000fe20000000028 */
[----:B------:R-:W1:Y:S01]  /*7b90*/  LDS.128 R24, [0x1da0] ;  /* 0x001da000ff187984 */ /* 0x000e620000000c00 */
[----:B-----5:R-:W-:Y:S02]  /*7ba0*/  FFMA R20, R29, R20, R69 ;  /* 0x000000141d147223 */ /* 0x020fe40000000045 */
[----:B------:R-:W-:-:S02]  /*7bb0*/  FFMA R63, R28, R15, R12 ;  /* 0x0000000f1c3f7223 */ /* 0x000fc4000000000c */
[----:B------:R-:W-:Y:S01]  /*7bc0*/  FFMA R41, R28, R19, R16 ;  /* 0x000000131c297223 */ /* 0x000fe20000000010 */
[----:B------:R-:W2:Y:S01]  /*7bd0*/  LDS.128 R12, [0x21a0] ;  /* 0x0021a000ff0c7984 */ /* 0x000ea20000000c00 */
[----:B------:R-:W-:-:S03]  /*7be0*/  FFMA R20, R30, R21, R20 ;  /* 0x000000151e147223 */ /* 0x000fc60000000014 */
[----:B------:R-:W3:Y:S01]  /*7bf0*/  LDS.128 R16, [0x1e20] ;  /* 0x001e2000ff107984 */ /* 0x000ee20000000c00 */
[----:B------:R-:W-:Y:S02]  /*7c00*/  FFMA R20, R33, R22, R20 ;  /* 0x0000001621147223 */ /* 0x000fe40000000014 */
[C---:B------:R-:W-:Y:S02]  /*7c10*/  FFMA R60, R46.reuse, R11, R10 ;  /* 0x0000000b2e3c7223 */ /* 0x040fe4000000000a */
[----:B------:R-:W-:Y:S02]  /*7c20*/  FFMA R35, R46, R35, R8 ;  /* 0x000000232e237223 */ /* 0x000fe40000000008 */
[----:B------:R-:W-:Y:S01]  /*7c30*/  FFMA R47, R28, R23, R20 ;  /* 0x000000171c2f7223 */ /* 0x000fe20000000014 */
[----:B------:R-:W4:Y:S04]  /*7c40*/  LDS.128 R8, [0x1d20] ;  /* 0x001d2000ff087984 */ /* 0x000f280000000c00 */
[----:B------:R-:W5:Y:S01]  /*7c50*/  LDS.128 R20, [0x2220] ;  /* 0x00222000ff147984 */ /* 0x000f620000000c00 */
[----:B0-----:R-:W-:-:S02]  /*7c60*/  FFMA R36, R29, R36, R67 ;  /* 0x000000241d247223 */ /* 0x001fc40000000043 */
[----:B------:R-:W-:Y:S01]  /*7c70*/  FFMA R40, R33, R42, R40 ;  /* 0x0000002a21287223 */ /* 0x000fe20000000028 */
[----:B------:R-:W-:Y:S01]  /*7c80*/  LDS R67, [R53.X4+0xc40] ;  /* 0x000c400035437984 */ /* 0x000fe20000004800 */
[----:B------:R-:W-:-:S03]  /*7c90*/  FFMA R36, R30, R37, R36 ;  /* 0x000000251e247223 */ /* 0x000fc60000000024 */
[----:B------:R-:W-:Y:S01]  /*7ca0*/  LDS R42, [R53.X4+0xb60] ;  /* 0x000b6000352a7984 */ /* 0x000fe20000004800 */
[----:B-1----:R-:W-:-:S03]  /*7cb0*/  FFMA R24, R29, R24, R56 ;  /* 0x000000181d187223 */ /* 0x002fc60000000038 */
[----:B------:R-:W-:Y:S01]  /*7cc0*/  LDS R46, [R53.X4+0xd20] ;  /* 0x000d2000352e7984 */ /* 0x000fe20000004800 */
[C---:B------:R-:W-:Y:S02]  /*7cd0*/  FFMA R24, R30.reuse, R25, R24 ;  /* 0x000000191e187223 */ /* 0x040fe40000000018 */
[C---:B--2---:R-:W-:Y:S02]  /*7ce0*/  FFMA R12, R29.reuse, R12, R61 ;  /* 0x0000000c1d0c7223 */ /* 0x044fe4000000003d */
[----:B---3--:R-:W-:Y:S02]  /*7cf0*/  FFMA R16, R29, R16, R44 ;  /* 0x000000101d107223 */ /* 0x008fe4000000002c */
[C---:B------:R-:W-:Y:S02]  /*7d00*/  FFMA R12, R30.reuse, R13, R12 ;  /* 0x0000000d1e0c7223 */ /* 0x040fe4000000000c */
[----:B------:R-:W-:Y:S02]  /*7d10*/  FFMA R16, R30, R17, R16 ;  /* 0x000000111e107223 */ /* 0x000fe40000000010 */
[----:B------:R-:W-:-:S02]  /*7d20*/  FFMA R24, R33, R26, R24 ;  /* 0x0000001a21187223 */ /* 0x000fc40000000018 */
[C---:B------:R-:W-:Y:S02]  /*7d30*/  FFMA R12, R33.reuse, R14, R12 ;  /* 0x0000000e210c7223 */ /* 0x040fe4000000000c */
[C---:B------:R-:W-:Y:S02]  /*7d40*/  FFMA R16, R33.reuse, R18, R16 ;  /* 0x0000001221107223 */ /* 0x040fe40000000010 */
[----:B------:R-:W-:Y:S02]  /*7d50*/  FFMA R36, R33, R38, R36 ;  /* 0x0000002621247223 */ /* 0x000fe40000000024 */
[C---:B----4-:R-:W-:Y:S02]  /*7d60*/  FFMA R8, R29.reuse, R8, R65 ;  /* 0x000000081d087223 */ /* 0x050fe40000000041 */
[----:B-----5:R-:W-:Y:S01]  /*7d70*/  FFMA R20, R29, R20, R60 ;  /* 0x000000141d147223 */ /* 0x020fe2000000003c */
[----:B------:R-:W-:Y:S01]  /*7d80*/  LDS R65, [R53.X4+0xa80] ;  /* 0x000a800035417984 */ /* 0x000fe20000004800 */
[----:B------:R-:W-:-:S02]  /*7d90*/  FFMA R37, R28, R27, R24 ;  /* 0x0000001b1c257223 */ /* 0x000fc40000000018 */
[C---:B------:R-:W-:Y:S01]  /*7da0*/  FFMA R38, R28.reuse, R15, R12 ;  /* 0x0000000f1c267223 */ /* 0x040fe2000000000c */
[----:B------:R-:W0:Y:S01]  /*7db0*/  LDS.128 R24, [0x1ea0] ;  /* 0x001ea000ff187984 */ /* 0x000e220000000c00 */
[----:B------:R-:W-:-:S03]  /*7dc0*/  FFMA R61, R28, R19, R16 ;  /* 0x000000131c3d7223 */ /* 0x000fc60000000010 */
[----:B------:R-:W1:Y:S01]  /*7dd0*/  LDS.128 R12, [0x1f20] ;  /* 0x001f2000ff0c7984 */ /* 0x000e620000000c00 */
[----:B------:R-:W-:-:S03]  /*7de0*/  FFMA R8, R30, R9, R8 ;  /* 0x000000091e087223 */ /* 0x000fc60000000008 */
[----:B------:R-:W2:Y:S01]  /*7df0*/  LDS.128 R16, [0x2320] ;  /* 0x00232000ff107984 */ /* 0x000ea20000000c00 */
[----:B------:R-:W-:Y:S02]  /*7e00*/  FFMA R20, R30, R21, R20 ;  /* 0x000000151e147223 */ /* 0x000fe40000000014 */
[C---:B------:R-:W-:Y:S02]  /*7e10*/  FFMA R8, R33.reuse, R10, R8 ;  /* 0x0000000a21087223 */ /* 0x040fe40000000008 */
[----:B------:R-:W-:Y:S02]  /*7e20*/  FFMA R20, R33, R22, R20 ;  /* 0x0000001621147223 */ /* 0x000fe40000000014 */
[C---:B------:R-:W-:Y:S02]  /*7e30*/  FFMA R39, R28.reuse, R39, R36 ;  /* 0x000000271c277223 */ /* 0x040fe40000000024 */
[C---:B------:R-:W-:Y:S02]  /*7e40*/  FFMA R43, R28.reuse, R43, R40 ;  /* 0x0000002b1c2b7223 */ /* 0x040fe40000000028 */
[----:B------:R-:W-:-:S02]  /*7e50*/  FFMA R36, R28, R11, R8 ;  /* 0x0000000b1c247223 */ /* 0x000fc40000000008 */
[----:B------:R-:W-:Y:S01]  /*7e60*/  FFMA R40, R28, R23, R20 ;  /* 0x000000171c287223 */ /* 0x000fe20000000014 */
[----:B------:R-:W3:Y:S04]  /*7e70*/  LDS.128 R8, [0x22a0] ;  /* 0x0022a000ff087984 */ /* 0x000ee80000000c00 */
[----:B------:R-:W4:Y:S01]  /*7e80*/  LDS.128 R20, [0x23a0] ;  /* 0x0023a000ff147984 */ /* 0x000f220000000c00 */
[C---:B0-----:R-:W-:Y:S02]  /*7e90*/  FFMA R24, R29.reuse, R24, R62 ;  /* 0x000000181d187223 */ /* 0x041fe4000000003e */
[C---:B-1----:R-:W-:Y:S02]  /*7ea0*/  FFMA R12, R29.reuse, R12, R32 ;  /* 0x0000000c1d0c7223 */ /* 0x042fe40000000020 */
[----:B--2---:R-:W-:-:S02]  /*7eb0*/  FFMA R16, R29, R16, R34 ;  /* 0x000000101d107223 */ /* 0x004fc40000000022 */
[C---:B------:R-:W-:Y:S02]  /*7ec0*/  FFMA R24, R30.reuse, R25, R24 ;  /* 0x000000191e187223 */ /* 0x040fe40000000018 */
[C---:B------:R-:W-:Y:S02]  /*7ed0*/  FFMA R12, R30.reuse, R13, R12 ;  /* 0x0000000d1e0c7223 */ /* 0x040fe4000000000c */
[----:B------:R-:W-:Y:S02]  /*7ee0*/  FFMA R16, R30, R17, R16 ;  /* 0x000000111e107223 */ /* 0x000fe40000000010 */
[C---:B------:R-:W-:Y:S02]  /*7ef0*/  FFMA R24, R33.reuse, R26, R24 ;  /* 0x0000001a21187223 */ /* 0x040fe40000000018 */
[C---:B------:R-:W-:Y:S02]  /*7f00*/  FFMA R12, R33.reuse, R14, R12 ;  /* 0x0000000e210c7223 */ /* 0x040fe4000000000c */
[----:B------:R-:W-:-:S02]  /*7f10*/  FFMA R16, R33, R18, R16 ;  /* 0x0000001221107223 */ /* 0x000fc40000000010 */
[C---:B---3--:R-:W-:Y:S02]  /*7f20*/  FFMA R8, R29.reuse, R8, R45 ;  /* 0x000000081d087223 */ /* 0x048fe4000000002d */
[C---:B------:R-:W-:Y:S02]  /*7f30*/  FFMA R45, R28.reuse, R27, R24 ;  /* 0x0000001b1c2d7223 */ /* 0x040fe40000000018 */
[----:B----4-:R-:W-:Y:S01]  /*7f40*/  FFMA R20, R29, R20, R35 ;  /* 0x000000141d147223 */ /* 0x010fe20000000023 */
[----:B------:R-:W0:Y:S01]  /*7f50*/  LDS.128 R24, [0x1fa0] ;  /* 0x001fa000ff187984 */ /* 0x000e220000000c00 */
[C---:B------:R-:W-:Y:S02]  /*7f60*/  FFMA R35, R28.reuse, R15, R12 ;  /* 0x0000000f1c237223 */ /* 0x040fe4000000000c */
[----:B------:R-:W-:Y:S01]  /*7f70*/  FFMA R34, R28, R19, R16 ;  /* 0x000000131c227223 */ /* 0x000fe20000000010 */
[----:B------:R-:W1:Y:S04]  /*7f80*/  LDS.128 R12, [0x2030] ;  /* 0x00203000ff0c7984 */ /* 0x000e680000000c00 */
[----:B------:R-:W2:Y:S01]  /*7f90*/  LDS.128 R16, [0x1cb0] ;  /* 0x001cb000ff107984 */ /* 0x000ea20000000c00 */
[----:B------:R-:W-:-:S02]  /*7fa0*/  FFMA R8, R30, R9, R8 ;  /* 0x000000091e087223 */ /* 0x000fc40000000008 */
[----:B------:R-:W-:Y:S02]  /*7fb0*/  FFMA R20, R30, R21, R20 ;  /* 0x000000151e147223 */ /* 0x000fe40000000014 */
[C---:B------:R-:W-:Y:S02]  /*7fc0*/  FFMA R8, R33.reuse, R10, R8 ;  /* 0x0000000a21087223 */ /* 0x040fe40000000008 */
[----:B------:R-:W-:Y:S02]  /*7fd0*/  FFMA R20, R33, R22, R20 ;  /* 0x0000001621147223 */ /* 0x000fe40000000014 */
[----:B------:R-:W-:Y:S02]  /*7fe0*/  FFMA R32, R28, R11, R8 ;  /* 0x0000000b1c207223 */ /* 0x000fe40000000008 */
[----:B------:R-:W3:Y:S01]  /*7ff0*/  LDS.128 R8, [0x1c30] ;  /* 0x001c3000ff087984 */ /* 0x000ee20000000c00 */
[----:B0-----:R-:W-:Y:S02]  /*8000*/  FFMA R24, R29, R24, R31 ;  /* 0x000000181d187223 */ /* 0x001fe4000000001f */
[----:B-1----:R-:W-:-:S02]  /*8010*/  FFMA R12, R65, R12, R43 ;  /* 0x0000000c410c7223 */ /* 0x002fc4000000002b */
[----:B--2---:R-:W-:Y:S02]  /*8020*/  FFMA R16, R65, R16, R63 ;  /* 0x0000001041107223 */ /* 0x004fe4000000003f */
[----:B------:R-:W-:Y:S02]  /*8030*/  FFMA R24, R30, R25, R24 ;  /* 0x000000191e187223 */ /* 0x000fe40000000018 */
[C---:B------:R-:W-:Y:S02]  /*8040*/  FFMA R12, R42.reuse, R13, R12 ;  /* 0x0000000d2a0c7223 */ /* 0x040fe4000000000c */
[----:B------:R-:W-:Y:S02]  /*8050*/  FFMA R16, R42, R17, R16 ;  /* 0x000000112a107223 */ /* 0x000fe40000000010 */
[----:B------:R-:W-:Y:S02]  /*8060*/  FFMA R24, R33, R26, R24 ;  /* 0x0000001a21187223 */ /* 0x000fe40000000018 */
[----:B------:R-:W-:-:S02]  /*8070*/  FFMA R12, R67, R14, R12 ;  /* 0x0000000e430c7223 */ /* 0x000fc4000000000c */
[----:B------:R-:W-:Y:S02]  /*8080*/  FFMA R16, R67, R18, R16 ;  /* 0x0000001243107223 */ /* 0x000fe40000000010 */
[----:B------:R-:W-:Y:S02]  /*8090*/  FFMA R33, R28, R27, R24 ;  /* 0x0000001b1c217223 */ /* 0x000fe40000000018 */
[C---:B------:R-:W-:Y:S01]  /*80a0*/  FFMA R73, R46.reuse, R15, R12 ;  /* 0x0000000f2e497223 */ /* 0x040fe2000000000c */
[----:B------:R-:W0:Y:S01]  /*80b0*/  LDS.128 R24, [0x1d30] ;  /* 0x001d3000ff187984 */ /* 0x000e220000000c00 */
[----:B------:R-:W-:-:S03]  /*80c0*/  FFMA R63, R46, R19, R16 ;  /* 0x000000132e3f7223 */ /* 0x000fc60000000010 */
[----:B------:R-:W1:Y:S04]  /*80d0*/  LDS.128 R12, [0x1db0] ;  /* 0x001db000ff0c7984 */ /* 0x000e680000000c00 */
[----:B------:R-:W2:Y:S01]  /*80e0*/  LDS.128 R16, [0x21b0] ;  /* 0x0021b000ff107984 */ /* 0x000ea20000000c00 */
[----:B------:R-:W-:-:S03]  /*80f0*/  FFMA R44, R28, R23, R20 ;  /* 0x000000171c2c7223 */ /* 0x000fc60000000014 */
[----:B------:R-:W4:Y:S04]  /*8100*/  LDS.128 R28, [0x20b0] ;  /* 0x0020b000ff1c7984 */ /* 0x000f280000000c00 */
[----:B------:R-:W5:Y:S01]  /*8110*/  LDS.128 R20, [0x2130] ;  /* 0x00213000ff147984 */ /* 0x000f620000000c00 */
[C---:B---3--:R-:W-:Y:S02]  /*8120*/  FFMA R8, R65.reuse, R8, R39 ;  /* 0x0000000841087223 */ /* 0x048fe40000000027 */
[C---:B0-----:R-:W-:Y:S02]  /*8130*/  FFMA R24, R65.reuse, R24, R36 ;  /* 0x0000001841187223 */ /* 0x041fe40000000024 */
[C---:B-1----:R-:W-:Y:S02]  /*8140*/  FFMA R12, R65.reuse, R12, R37 ;  /* 0x0000000c410c7223 */ /* 0x042fe40000000025 */
[----:B--2---:R-:W-:-:S02]  /*8150*/  FFMA R16, R65, R16, R38 ;  /* 0x0000001041107223 */ /* 0x004fc40000000026 */
[----:B------:R-:W0:Y:S01]  /*8160*/  LDS.128 R36, [0x1e30] ;  /* 0x001e3000ff247984 */ /* 0x000e220000000c00 */
[C---:B----4-:R-:W-:Y:S02]  /*8170*/  FFMA R28, R65.reuse, R28, R41 ;  /* 0x0000001c411c7223 */ /* 0x050fe40000000029 */
[----:B-----5:R-:W-:Y:S02]  /*8180*/  FFMA R20, R65, R20, R47 ;  /* 0x0000001441147223 */ /* 0x020fe4000000002f */
[C---:B------:R-:W-:Y:S02]  /*8190*/  FFMA R28, R42.reuse, R29, R28 ;  /* 0x0000001d2a1c7223 */ /* 0x040fe4000000001c */
[C---:B------:R-:W-:Y:S02]  /*81a0*/  FFMA R24, R42.reuse, R25, R24 ;  /* 0x000000192a187223 */ /* 0x040fe40000000018 */
[C---:B------:R-:W-:Y:S02]  /*81b0*/  FFMA R20, R42.reuse, R21, R20 ;  /* 0x000000152a147223 */ /* 0x040fe40000000014 */
[----:B------:R-:W-:-:S02]  /*81c0*/  FFMA R16, R42, R17, R16 ;  /* 0x000000112a107223 */ /* 0x000fc40000000010 */
[C---:B------:R-:W-:Y:S02]  /*81d0*/  FFMA R28, R67.reuse, R30, R28 ;  /* 0x0000001e431c7223 */ /* 0x040fe4000000001c */
[C---:B------:R-:W-:Y:S02]  /*81e0*/  FFMA R24, R67.reuse, R26, R24 ;  /* 0x0000001a43187223 */ /* 0x040fe40000000018 */
[C---:B------:R-:W-:Y:S02]  /*81f0*/  FFMA R20, R67.reuse, R22, R20 ;  /* 0x0000001643147223 */ /* 0x040fe40000000014 */
[----:B------:R-:W-:Y:S02]  /*8200*/  FFMA R16, R67, R18, R16 ;  /* 0x0000001243107223 */ /* 0x000fe40000000010 */
[C---:B------:R-:W-:Y:S02]  /*8210*/  FFMA R58, R46.reuse, R31, R28 ;  /* 0x0000001f2e3a7223 */ /* 0x040fe4000000001c */
[C---:B------:R-:W-:Y:S01]  /*8220*/  FFMA R69, R46.reuse, R27, R24 ;  /* 0x0000001b2e457223 */ /* 0x040fe20000000018 */
[----:B------:R-:W1:Y:S01]  /*8230*/  LDS.128 R28, [0x1fb0] ;  /* 0x001fb000ff1c7984 */ /* 0x000e620000000c00 */
[----:B------:R-:W-:-:S03]  /*8240*/  FFMA R47, R46, R19, R16 ;  /* 0x000000132e2f7223 */ /* 0x000fc60000000010 */
[----:B------:R-:W2:Y:S04]  /*8250*/  LDS.128 R16, [0x22b0] ;  /* 0x0022b000ff107984 */ /* 0x000ea80000000c00 */
[----:B------:R-:W3:Y:S01]  /*8260*/  LDS.128 R24, [0x2330] ;  /* 0x00233000ff187984 */ /* 0x000ee20000000c00 */
[----:B0-----:R-:W-:Y:S02]  /*8270*/  FFMA R36, R65, R36, R61 ;  /* 0x0000002441247223 */ /* 0x001fe4000000003d */
[----:B------:R-:W-:Y:S02]  /*8280*/  FFMA R61, R46, R23, R20 ;  /* 0x000000172e3d7223 */ /* 0x000fe40000000014 */
[----:B------:R-:W0:Y:S01]  /*8290*/  LDS.128 R20, [0x1f30] ;  /* 0x001f3000ff147984 */ /* 0x000e220000000c00 */
[----:B------:R-:W-:-:S02]  /*82a0*/  FFMA R8, R42, R9, R8 ;  /* 0x000000092a087223 */ /* 0x000fc40000000008 */
[----:B------:R-:W-:Y:S02]  /*82b0*/  FFMA R12, R42, R13, R12 ;  /* 0x0000000d2a0c7223 */ /* 0x000fe4000000000c */
[C---:B------:R-:W-:Y:S02]  /*82c0*/  FFMA R8, R67.reuse, R10, R8 ;  /* 0x0000000a43087223 */ /* 0x040fe40000000008 */
[----:B------:R-:W-:Y:S02]  /*82d0*/  FFMA R12, R67, R14, R12 ;  /* 0x0000000e430c7223 */ /* 0x000fe4000000000c */
[C---:B------:R-:W-:Y:S02]  /*82e0*/  FFMA R71, R46.reuse, R11, R8 ;  /* 0x0000000b2e477223 */ /* 0x040fe40000000008 */
[----:B------:R-:W-:Y:S01]  /*82f0*/  FFMA R56, R46, R15, R12 ;  /* 0x0000000f2e387223 */ /* 0x000fe2000000000c */
[----:B------:R-:W4:Y:S04]  /*8300*/  LDS.128 R8, [0x2230] ;  /* 0x00223000ff087984 */ /* 0x000f280000000c00 */
[----:B------:R-:W5:Y:S01]  /*8310*/  LDS.128 R12, [0x1eb0] ;  /* 0x001eb000ff0c7984 */ /* 0x000f620000000c00 */
[----:B-1----:R-:W-:-:S02]  /*8320*/  FFMA R28, R65, R28, R33 ;  /* 0x0000001c411c7223 */ /* 0x002fc40000000021 */
[C---:B--2---:R-:W-:Y:S02]  /*8330*/  FFMA R16, R65.reuse, R16, R32 ;  /* 0x0000001041107223 */ /* 0x044fe40000000020 */
[C---:B---3--:R-:W-:Y:S02]  /*8340*/  FFMA R24, R65.reuse, R24, R34 ;  /* 0x0000001841187223 */ /* 0x048fe40000000022 */
[----:B0-----:R-:W-:Y:S02]  /*8350*/  FFMA R20, R65, R20, R35 ;  /* 0x0000001441147223 */ /* 0x001fe40000000023 */
[----:B------:R-:W0:Y:S01]  /*8360*/  LDS.128 R32, [0x23b0] ;  /* 0x0023b000ff207984 */ /* 0x000e220000000c00 */
[C---:B------:R-:W-:Y:S02]  /*8370*/  FFMA R36, R42.reuse, R37, R36 ;  /* 0x000000252a247223 */ /* 0x040fe40000000024 */
[C---:B------:R-:W-:Y:S02]  /*8380*/  FFMA R16, R42.reuse, R17, R16 ;  /* 0x000000112a107223 */ /* 0x040fe40000000010 */
[----:B------:R-:W-:-:S02]  /*8390*/  FFMA R20, R42, R21, R20 ;  /* 0x000000152a147223 */ /* 0x000fc40000000014 */
[C---:B----4-:R-:W-:Y:S02]  /*83a0*/  FFMA R8, R65.reuse, R8, R40 ;  /* 0x0000000841087223 */ /* 0x050fe40000000028 */
[----:B-----5:R-:W-:Y:S02]  /*83b0*/  FFMA R12, R65, R12, R45 ;  /* 0x0000000c410c7223 */ /* 0x020fe4000000002d */
[C---:B------:R-:W-:Y:S01]  /*83c0*/  FFMA R8, R42.reuse, R9, R8 ;  /* 0x000000092a087223 */ /* 0x040fe20000000008 */
[----:B------:R-:W-:Y:S01]  /*83d0*/  LDS R45, [R53.X4+0xe00] ;  /* 0x000e0000352d7984 */ /* 0x000fe20000004800 */
[C---:B------:R-:W-:Y:S02]  /*83e0*/  FFMA R12, R42.reuse, R13, R12 ;  /* 0x0000000d2a0c7223 */ /* 0x040fe4000000000c */
[C---:B------:R-:W-:Y:S02]  /*83f0*/  FFMA R24, R42.reuse, R25, R24 ;  /* 0x000000192a187223 */ /* 0x040fe40000000018 */
[----:B------:R-:W-:-:S02]  /*8400*/  FFMA R28, R42, R29, R28 ;  /* 0x0000001d2a1c7223 */ /* 0x000fc4000000001c */
[----:B0-----:R-:W-:Y:S02]  /*8410*/  FFMA R32, R65, R32, R44 ;  /* 0x0000002041207223 */ /* 0x001fe4000000002c */
[----:B------:R-:W-:Y:S02]  /*8420*/  LDS R44, [R53.X4+0xee0] ;  /* 0x000ee000352c7984 */ /* 0x000fe40000004800 */
[----:B------:R-:W-:Y:S02]  /*8430*/  FFMA R32, R42, R33, R32 ;  /* 0x000000212a207223 */ /* 0x000fe40000000020 */
[----:B------:R-:W0:Y:S01]  /*8440*/  LDS.128 R40, [0x2040] ;  /* 0x00204000ff287984 */ /* 0x000e220000000c00 */
[C---:B------:R-:W-:Y:S02]  /*8450*/  FFMA R22, R67.reuse, R22, R20 ;  /* 0x0000001643167223 */ /* 0x040fe40000000014 */
[C---:B------:R-:W-:Y:S01]  /*8460*/  FFMA R24, R67.reuse, R26, R24 ;  /* 0x0000001a43187223 */ /* 0x040fe20000000018 */
[----:B------:R-:W1:Y:S01]  /*8470*/  LDS R65, [R53.X4+0xfc0] ;  /* 0x000fc00035417984 */ /* 0x000e620000004800 */
[----:B------:R-:W-:-:S02]  /*8480*/  FFMA R28, R67, R30, R28 ;  /* 0x0000001e431c7223 */ /* 0x000fc4000000001c */
[C---:B------:R-:W-:Y:S02]  /*8490*/  FFMA R38, R67.reuse, R38, R36 ;  /* 0x0000002643267223 */ /* 0x040fe40000000024 */
[C---:B------:R-:W-:Y:S02]  /*84a0*/  FFMA R10, R67.reuse, R10, R8 ;  /* 0x0000000a430a7223 */ /* 0x040fe40000000008 */
[C---:B------:R-:W-:Y:S02]  /*84b0*/  FFMA R14, R67.reuse, R14, R12 ;  /* 0x0000000e430e7223 */ /* 0x040fe4000000000c */
[C---:B------:R-:W-:Y:S02]  /*84c0*/  FFMA R18, R67.reuse, R18, R16 ;  /* 0x0000001243127223 */ /* 0x040fe40000000010 */
[----:B------:R-:W-:Y:S02]  /*84d0*/  FFMA R67, R67, R34, R32 ;  /* 0x0000002243437223 */ /* 0x000fe40000000020 */
[----:B------:R-:W-:-:S02]  /*84e0*/  FFMA R34, R46, R23, R22 ;  /* 0x000000172e227223 */ /* 0x000fc40000000016 */
[C---:B------:R-:W-:Y:S01]  /*84f0*/  FFMA R32, R46.reuse, R27, R24 ;  /* 0x0000001b2e207223 */ /* 0x040fe20000000018 */
[----:B------:R-:W2:Y:S01]  /*8500*/  LDS.128 R20, [0x2140] ;  /* 0x00214000ff147984 */ /* 0x000ea20000000c00 */
[----:B------:R-:W-:-:S03]  /*8510*/  FFMA R60, R46, R31, R28 ;  /* 0x0000001f2e3c7223 */ /* 0x000fc6000000001c */
[----:B------:R-:W3:Y:S04]  /*8520*/  LDS.128 R24, [0x1dc0] ;  /* 0x001dc000ff187984 */ /* 0x000ee80000000c00 */
[----:B------:R-:W4:Y:S01]  /*8530*/  LDS.128 R28, [0x21c0] ;  /* 0x0021c000ff1c7984 */ /* 0x000f220000000c00 */
[----:B------:R-:W-:-:S03]  /*8540*/  FFMA R62, R46, R11, R10 ;  /* 0x0000000b2e3e7223 */ /* 0x000fc6000000000a */
[----:B------:R-:W5:Y:S01]  /*8550*/  LDS.128 R8, [0x1cc0] ;  /* 0x001cc000ff087984 */ /* 0x000f620000000c00 */
[----:B0-----:R-:W-:-:S04]  /*8560*/  FFMA R40, R45, R40, R73 ;  /* 0x000000282d287223 */ /* 0x001fc80000000049 */
[----:B------:R-:W-:Y:S02]  /*8570*/  FFMA R41, R44, R41, R40 ;  /* 0x000000292c297223 */ /* 0x000fe40000000028 */
[----:B------:R-:W0:Y:S01]  /*8580*/  LDS R40, [R53.X4+0x10a0] ;  /* 0x0010a00035287984 */ /* 0x000e220000004800 */
[C---:B------:R-:W-:Y:S02]  /*8590*/  FFMA R33, R46.reuse, R19, R18 ;  /* 0x000000132e217223 */ /* 0x040fe40000000012 */
[----:B-1----:R-:W-:Y:S01]  /*85a0*/  FFMA R42, R65, R42, R41 ;  /* 0x0000002a412a7223 */ /* 0x002fe20000000029 */
[----:B------:R-:W1:Y:S01]  /*85b0*/  LDS.128 R16, [0x20c0] ;  /* 0x0020c000ff107984 */ /* 0x000e620000000c00 */
[C---:B------:R-:W-:Y:S02]  /*85c0*/  FFMA R66, R46.reuse, R39, R38 ;  /* 0x000000272e427223 */ /* 0x040fe40000000026 */
[----:B------:R-:W-:Y:S01]  /*85d0*/  FFMA R64, R46, R15, R14 ;  /* 0x0000000f2e407223 */ /* 0x000fe2000000000e */
[----:B------:R-:W1:Y:S04]  /*85e0*/  LDS.128 R36, [0x1c40] ;  /* 0x001c4000ff247984 */ /* 0x000e680000000c00 */
[----:B------:R-:W1:Y:S01]  /*85f0*/  LDS.128 R12, [0x1d40] ;  /* 0x001d4000ff0c7984 */ /* 0x000e620000000c00 */
[----:B--2---:R-:W-:-:S02]  /*8600*/  FFMA R20, R45, R20, R61 ;  /* 0x000000142d147223 */ /* 0x004fc4000000003d */
[C---:B---3--:R-:W-:Y:S02]  /*8610*/  FFMA R24, R45.reuse, R24, R56 ;  /* 0x000000182d187223 */ /* 0x048fe40000000038 */
[----:B----4-:R-:W-:Y:S02]  /*8620*/  FFMA R28, R45, R28, R47 ;  /* 0x0000001c2d1c7223 */ /* 0x010fe4000000002f */
[C---:B------:R-:W-:Y:S02]  /*8630*/  FFMA R20, R44.reuse, R21, R20 ;  /* 0x000000152c147223 */ /* 0x040fe40000000014 */
[C---:B------:R-:W-:Y:S02]  /*8640*/  FFMA R24, R44.reuse, R25, R24 ;  /* 0x000000192c187223 */ /* 0x040fe40000000018 */
[----:B------:R-:W-:Y:S02]  /*8650*/  FFMA R28, R44, R29, R28 ;  /* 0x0000001d2c1c7223 */ /* 0x000fe4000000001c */
[----:B------:R-:W-:-:S02]  /*8660*/  FFMA R20, R65, R22, R20 ;  /* 0x0000001641147223 */ /* 0x000fc40000000014 */
[C---:B------:R-:W-:Y:S02]  /*8670*/  FFMA R24, R65.reuse, R26, R24 ;  /* 0x0000001a41187223 */ /* 0x040fe40000000018 */
[----:B------:R-:W-:Y:S02]  /*8680*/  FFMA R28, R65, R30, R28 ;  /* 0x0000001e411c7223 */ /* 0x000fe4000000001c */
[----:B-----5:R-:W-:Y:S02]  /*8690*/  FFMA R8, R45, R8, R63 ;  /* 0x000000082d087223 */ /* 0x020fe4000000003f */
[C---:B0-----:R-:W-:Y:S02]  /*86a0*/  FFMA R43, R40.reuse, R43, R42 ;  /* 0x0000002b282b7223 */ /* 0x041fe4000000002a */
[C---:B------:R-:W-:Y:S02]  /*86b0*/  FFMA R63, R40.reuse, R23, R20 ;  /* 0x00000017283f7223 */ /* 0x040fe40000000014 */
[C---:B------:R-:W-:Y:S01]  /*86c0*/  FFMA R47, R40.reuse, R27, R24 ;  /* 0x0000001b282f7223 */ /* 0x040fe20000000018 */
[----:B------:R-:W0:Y:S01]  /*86d0*/  LDS.128 R20, [0x22c0] ;  /* 0x0022c000ff147984 */ /* 0x000e220000000c00 */
[----:B------:R-:W-:-:S03]  /*86e0*/  FFMA R42, R40, R31, R28 ;  /* 0x0000001f282a7223 */ /* 0x000fc6000000001c */
[----:B------:R-:W2:Y:S04]  /*86f0*/  LDS.128 R24, [0x1f40] ;  /* 0x001f4000ff187984 */ /* 0x000ea80000000c00 */
[----:B------:R-:W3:Y:S01]  /*8700*/  LDS.128 R28, [0x2340] ;  /* 0x00234000ff1c7984 */ /* 0x000ee20000000c00 */
[----:B------:R-:W-:-:S04]  /*8710*/  FFMA R8, R44, R9, R8 ;  /* 0x000000092c087223 */ /* 0x000fc80000000008 */
[----:B------:R-:W-:Y:S02]  /*8720*/  FFMA R8, R65, R10, R8 ;  /* 0x0000000a41087223 */ /* 0x000fe40000000008 */
[C---:B-1----:R-:W-:Y:S02]  /*8730*/  FFMA R16, R45.reuse, R16, R58 ;  /* 0x000000102d107223 */ /* 0x042fe4000000003a */
[----:B------:R-:W-:Y:S02]  /*8740*/  FFMA R58, R40, R11, R8 ;  /* 0x0000000b283a7223 */ /* 0x000fe40000000008 */
[C---:B------:R-:W-:Y:S01]  /*8750*/  FFMA R36, R45.reuse, R36, R71 ;  /* 0x000000242d247223 */ /* 0x040fe20000000047 */
[----:B------:R-:W1:Y:S01]  /*8760*/  LDS.128 R8, [0x1e40] ;  /* 0x001e4000ff087984 */ /* 0x000e620000000c00 */
[----:B------:R-:W-:Y:S02]  /*8770*/  FFMA R12, R45, R12, R69 ;  /* 0x0000000c2d0c7223 */ /* 0x000fe40000000045 */
[----:B------:R-:W-:-:S02]  /*8780*/  FFMA R46, R46, R35, R67 ;  /* 0x000000232e2e7223 */ /* 0x000fc40000000043 */
[C---:B------:R-:W-:Y:S02]  /*8790*/  FFMA R36, R44.reuse, R37, R36 ;  /* 0x000000252c247223 */ /* 0x040fe40000000024 */
[C---:B------:R-:W-:Y:S02]  /*87a0*/  FFMA R16, R44.reuse, R17, R16 ;  /* 0x000000112c107223 */ /* 0x040fe40000000010 */
[----:B------:R-:W-:Y:S02]  /*87b0*/  FFMA R12, R44, R13, R12 ;  /* 0x0000000d2c0c7223 */ /* 0x000fe4000000000c */
[C---:B------:R-:W-:Y:S02]  /*87c0*/  FFMA R36, R65.reuse, R38, R36 ;  /* 0x0000002641247223 */ /* 0x040fe40000000024 */
[C---:B------:R-:W-:Y:S02]  /*87d0*/  FFMA R16, R65.reuse, R18, R16 ;  /* 0x0000001241107223 */ /* 0x040fe40000000010 */
[----:B------:R-:W-:-:S02]  /*87e0*/  FFMA R12, R65, R14, R12 ;  /* 0x0000000e410c7223 */ /* 0x000fc4000000000c */
[C---:B0-----:R-:W-:Y:S02]  /*87f0*/  FFMA R20, R45.reuse, R20, R33 ;  /* 0x000000142d147223 */ /* 0x041fe40000000021 */
[C---:B--2---:R-:W-:Y:S02]  /*8800*/  FFMA R24, R45.reuse, R24, R34 ;  /* 0x000000182d187223 */ /* 0x044fe40000000022 */
[----:B---3--:R-:W-:Y:S02]  /*8810*/  FFMA R28, R45, R28, R32 ;  /* 0x0000001c2d1c7223 */ /* 0x008fe40000000020 */
[----:B------:R-:W0:Y:S01]  /*8820*/  LDS.128 R32, [0x1fc0] ;  /* 0x001fc000ff207984 */ /* 0x000e220000000c00 */
[C---:B------:R-:W-:Y:S02]  /*8830*/  FFMA R41, R40.reuse, R39, R36 ;  /* 0x0000002728297223 */ /* 0x040fe40000000024 */
[C---:B------:R-:W-:Y:S01]  /*8840*/  FFMA R61, R40.reuse, R19, R16 ;  /* 0x00000013283d7223 */ /* 0x040fe20000000010 */
[----:B------:R-:W2:Y:S01]  /*8850*/  LDS.128 R36, [0x23c0] ;  /* 0x0023c000ff247984 */ /* 0x000ea20000000c00 */
[----:B------:R-:W-:-:S03]  /*8860*/  FFMA R56, R40, R15, R12 ;  /* 0x0000000f28387223 */ /* 0x000fc6000000000c */
[----:B------:R-:W3:Y:S04]  /*8870*/  LDS.128 R12, [0x2240] ;  /* 0x00224000ff0c7984 */ /* 0x000ee80000000c00 */
[----:B------:R-:W4:Y:S01]  /*8880*/  LDS.128 R16, [0x1ec0] ;  /* 0x001ec000ff107984 */ /* 0x000f220000000c00 */
[----:B-1----:R-:W-:-:S04]  /*8890*/  FFMA R8, R45, R8, R66 ;  /* 0x000000082d087223 */ /* 0x002fc80000000042 */
[----:B------:R-:W-:-:S04]  /*88a0*/  FFMA R8, R44, R9, R8 ;  /* 0x000000092c087223 */ /* 0x000fc80000000008 */
[----:B------:R-:W-:-:S04]  /*88b0*/  FFMA R10, R65, R10, R8 ;  /* 0x0000000a410a7223 */ /* 0x000fc80000000008 */
[----:B------:R-:W-:Y:S02]  /*88c0*/  FFMA R66, R40, R11, R10 ;  /* 0x0000000b28427223 */ /* 0x000fe4000000000a */
[----:B0-----:R-:W-:-:S04]  /*88d0*/  FFMA R32, R45, R32, R60 ;  /* 0x000000202d207223 */ /* 0x001fc8000000003c */
[C---:B------:R-:W-:Y:S02]  /*88e0*/  FFMA R8, R44.reuse, R33, R32 ;  /* 0x000000212c087223 */ /* 0x040fe40000000020 */
[C---:B--2---:R-:W-:Y:S02]  /*88f0*/  FFMA R36, R45.reuse, R36, R46 ;  /* 0x000000242d247223 */ /* 0x044fe4000000002e */
[----:B---3--:R-:W-:Y:S01]  /*8900*/  FFMA R12, R45, R12, R62 ;  /* 0x0000000c2d0c7223 */ /* 0x008fe2000000003e */
[----:B------:R-:W-:Y:S01]  /*8910*/  LDS R46, [R53.X4+0x1420] ;  /* 0x00142000352e7984 */ /* 0x000fe20000004800 */
[----:B------:R-:W-:Y:S02]  /*8920*/  FFMA R34, R65, R34, R8 ;  /* 0x0000002241227223 */ /* 0x000fe40000000008 */
[----:B----4-:R-:W-:Y:S01]  /*8930*/  FFMA R16, R45, R16, R64 ;  /* 0x000000102d107223 */ /* 0x010fe20000000040 */
[----:B------:R-:W-:Y:S04]  /*8940*/  LDS.128 R8, [0x1c50] ;  /* 0x001c5000ff087984 */ /* 0x000fe80000000c00 */
[----:B------:R-:W0:Y:S01]  /*8950*/  LDS R45, [R53.X4+0x1180] ;  /* 0x00118000352d7984 */ /* 0x000e220000004800 */
[----:B------:R-:W-:-:S02]  /*8960*/  FFMA R12, R44, R13, R12 ;  /* 0x0000000d2c0c7223 */ /* 0x000fc4000000000c */
[----:B------:R-:W-:Y:S02]  /*8970*/  FFMA R16, R44, R17, R16 ;  /* 0x000000112c107223 */ /* 0x000fe40000000010 */
[C---:B------:R-:W-:Y:S02]  /*8980*/  FFMA R14, R65.reuse, R14, R12 ;  /* 0x0000000e410e7223 */ /* 0x040fe4000000000c */
[----:B------:R-:W-:Y:S02]  /*8990*/  FFMA R18, R65, R18, R16 ;  /* 0x0000001241127223 */ /* 0x000fe40000000010 */
[C---:B------:R-:W-:Y:S02]  /*89a0*/  FFMA R64, R40.reuse, R15, R14 ;  /* 0x0000000f28407223 */ /* 0x040fe4000000000e */
[----:B------:R-:W-:Y:S01]  /*89b0*/  FFMA R60, R40, R19, R18 ;  /* 0x00000013283c7223 */ /* 0x000fe20000000012 */
[----:B------:R-:W1:Y:S01]  /*89c0*/  LDS.128 R12, [0x2050] ;  /* 0x00205000ff0c7984 */ /* 0x000e620000000c00 */
[----:B------:R-:W-:-:S03]  /*89d0*/  FFMA R28, R44, R29, R28 ;  /* 0x0000001d2c1c7223 */ /* 0x000fc6000000001c */
[----:B------:R-:W2:Y:S01]  /*89e0*/  LDS.128 R16, [0x1cd0] ;  /* 0x001cd000ff107984 */ /* 0x000ea20000000c00 */
[C---:B------:R-:W-:Y:S02]  /*89f0*/  FFMA R20, R44.reuse, R21, R20 ;  /* 0x000000152c147223 */ /* 0x040fe40000000014 */
[C---:B------:R-:W-:Y:S02]  /*8a00*/  FFMA R24, R44.reuse, R25, R24 ;  /* 0x000000192c187223 */ /* 0x040fe40000000018 */
[----:B------:R-:W-:Y:S02]  /*8a10*/  FFMA R36, R44, R37, R36 ;  /* 0x000000252c247223 */ /* 0x000fe40000000024 */
[----:B------:R-:W3:Y:S01]  /*8a20*/  LDS R44, [R53.X4+0x1260] ;  /* 0x00126000352c7984 */ /* 0x000ee20000004800 */
[C---:B------:R-:W-:Y:S02]  /*8a30*/  FFMA R28, R65.reuse, R30, R28 ;  /* 0x0000001e411c7223 */ /* 0x040fe4000000001c */
[----:B------:R-:W-:-:S02]  /*8a40*/  FFMA R20, R65, R22, R20 ;  /* 0x0000001641147223 */ /* 0x000fc40000000014 */
[----:B------:R-:W-:Y:S02]  /*8a50*/  FFMA R24, R65, R26, R24 ;  /* 0x0000001a41187223 */ /* 0x000fe40000000018 */
[C---:B------:R-:W-:Y:S02]  /*8a60*/  FFMA R32, R40.reuse, R31, R28 ;  /* 0x0000001f28207223 */ /* 0x040fe4000000001c */
[C---:B------:R-:W-:Y:S01]  /*8a70*/  FFMA R62, R40.reuse, R23, R20 ;  /* 0x00000017283e7223 */ /* 0x040fe20000000014 */
[----:B------:R-:W4:Y:S01]  /*8a80*/  LDS.128 R28, [0x20d0] ;  /* 0x0020d000ff1c7984 */ /* 0x000f220000000c00 */
[----:B------:R-:W-:-:S03]  /*8a90*/  FFMA R33, R40, R27, R24 ;  /* 0x0000001b28217223 */ /* 0x000fc60000000018 */
[----:B------:R-:W5:Y:S01]  /*8aa0*/  LDS.128 R24, [0x1d50] ;  /* 0x001d5000ff187984 */ /* 0x000f620000000c00 */
[----:B0-----:R-:W-:-:S03]  /*8ab0*/  FFMA R8, R45, R8, R41 ;  /* 0x000000082d087223 */ /* 0x001fc60000000029 */
[----:B------:R-:W-:Y:S04]  /*8ac0*/  LDS.128 R20, [0x2150] ;  /* 0x00215000ff147984 */ /* 0x000fe80000000c00 */
[----:B------:R-:W0:Y:S01]  /*8ad0*/  LDS R41, [R53.X4+0x1340] ;  /* 0x0013400035297984 */ /* 0x000e220000004800 */
[C---:B-1----:R-:W-:Y:S02]  /*8ae0*/  FFMA R12, R45.reuse, R12, R43 ;  /* 0x0000000c2d0c7223 */ /* 0x042fe4000000002b */
[----:B--2---:R-:W-:Y:S02]  /*8af0*/  FFMA R16, R45, R16, R58 ;  /* 0x000000102d107223 */ /* 0x004fe4000000003a */
[C---:B---3--:R-:W-:Y:S02]  /*8b00*/  FFMA R12, R44.reuse, R13, R12 ;  /* 0x0000000d2c0c7223 */ /* 0x048fe4000000000c */
[----:B------:R-:W-:-:S02]  /*8b10*/  FFMA R16, R44, R17, R16 ;  /* 0x000000112c107223 */ /* 0x000fc40000000010 */
[C---:B----4-:R-:W-:Y:S02]  /*8b20*/  FFMA R28, R45.reuse, R28, R61 ;  /* 0x0000001c2d1c7223 */ /* 0x050fe4000000003d */
[----:B-----5:R-:W-:Y:S02]  /*8b30*/  FFMA R24, R45, R24, R56 ;  /* 0x000000182d187223 */ /* 0x020fe40000000038 */
[C---:B0-----:R-:W-:Y:S02]  /*8b40*/  FFMA R12, R41.reuse, R14, R12 ;  /* 0x0000000e290c7223 */ /* 0x041fe4000000000c */
[----:B------:R-:W-:Y:S02]  /*8b50*/  FFMA R16, R41, R18, R16 ;  /* 0x0000001229107223 */ /* 0x000fe40000000010 */
[C---:B------:R-:W-:Y:S02]  /*8b60*/  FFMA R69, R46.reuse, R15, R12 ;  /* 0x0000000f2e457223 */ /* 0x040fe4000000000c */
[----:B------:R-:W-:Y:S01]  /*8b70*/  FFMA R61, R46, R19, R16 ;  /* 0x000000132e3d7223 */ /* 0x000fe20000000010 */
[----:B------:R-:W0:Y:S01]  /*8b80*/  LDS.128 R12, [0x1dd0] ;  /* 0x001dd000ff0c7984 */ /* 0x000e220000000c00 */
[----:B------:R-:W-:-:S03]  /*8b90*/  FFMA R20, R45, R20, R63 ;  /* 0x000000142d147223 */ /* 0x000fc6000000003f */
[----:B------:R-:W1:Y:S01]  /*8ba0*/  LDS.128 R16, [0x21d0] ;  /* 0x0021d000ff107984 */ /* 0x000e620000000c00 */
        /* <DEDUP_REMOVED lines=8> */
[----:B------:R-:W-:Y:S01]  /*8c30*/  LDS.128 R28, [0x1fd0] ;  /* 0x001fd000ff1c7984 */ /* 0x000fe20000000c00 */
[----:B------:R-:W-:-:S03]  /*8c40*/  FFMA R67, R46, R23, R20 ;  /* 0x000000172e437223 */ /* 0x000fc60000000014 */
[----:B------:R-:W2:Y:S04]  /*8c50*/  LDS.128 R20, [0x1f50] ;  /* 0x001f5000ff147984 */ /* 0x000ea80000000c00 */
[----:B------:R-:W3:Y:S01]  /*8c60*/  LDS.128 R24, [0x2350] ;  /* 0x00235000ff187984 */ /* 0x000ee20000000c00 */
[----:B------:R-:W-:Y:S02]  /*8c70*/  FFMA R36, R65, R38, R36 ;  /* 0x0000002641247223 */ /* 0x000fe40000000024 */
[----:B------:R-:W-:Y:S02]  /*8c80*/  FFMA R8, R44, R9, R8 ;  /* 0x000000092c087223 */ /* 0x000fe40000000008 */
[----:B------:R-:W-:Y:S02]  /*8c90*/  FFMA R35, R40, R35, R34 ;  /* 0x0000002328237223 */ /* 0x000fe40000000022 */
[----:B0-----:R-:W-:-:S02]  /*8ca0*/  FFMA R12, R45, R12, R47 ;  /* 0x0000000c2d0c7223 */ /* 0x001fc4000000002f */
[----:B-1----:R-:W-:Y:S02]  /*8cb0*/  FFMA R16, R45, R16, R42 ;  /* 0x000000102d107223 */ /* 0x002fe4000000002a */
[C---:B------:R-:W-:Y:S02]  /*8cc0*/  FFMA R12, R44.reuse, R13, R12 ;  /* 0x0000000d2c0c7223 */ /* 0x040fe4000000000c */
[----:B------:R-:W-:Y:S02]  /*8cd0*/  FFMA R16, R44, R17, R16 ;  /* 0x000000112c107223 */ /* 0x000fe40000000010 */
[----:B------:R-:W-:Y:S02]  /*8ce0*/  FFMA R40, R40, R39, R36 ;  /* 0x0000002728287223 */ /* 0x000fe40000000024 */
[C---:B------:R-:W-:Y:S01]  /*8cf0*/  FFMA R8, R41.reuse, R10, R8 ;  /* 0x0000000a29087223 */ /* 0x040fe20000000008 */
[----:B------:R-:W0:Y:S01]  /*8d00*/  LDS.128 R36, [0x1e50] ;  /* 0x001e5000ff247984 */ /* 0x000e220000000c00 */
[----:B------:R-:W-:-:S02]  /*8d10*/  FFMA R12, R41, R14, R12 ;  /* 0x0000000e290c7223 */ /* 0x000fc4000000000c */
[----:B------:R-:W-:Y:S02]  /*8d20*/  FFMA R16, R41, R18, R16 ;  /* 0x0000001229107223 */ /* 0x000fe40000000010 */
[C---:B------:R-:W-:Y:S02]  /*8d30*/  FFMA R65, R46.reuse, R11, R8 ;  /* 0x0000000b2e417223 */ /* 0x040fe40000000008 */
[C---:B------:R-:W-:Y:S01]  /*8d40*/  FFMA R56, R46.reuse, R15, R12 ;  /* 0x0000000f2e387223 */ /* 0x040fe2000000000c */
[----:B------:R-:W1:Y:S01]  /*8d50*/  LDS.128 R8, [0x2250] ;  /* 0x00225000ff087984 */ /* 0x000e620000000c00 */
[----:B------:R-:W-:Y:S02]  /*8d60*/  FFMA R47, R46, R19, R16 ;  /* 0x000000132e2f7223 */ /* 0x000fe40000000010 */
[C---:B--2---:R-:W-:Y:S01]  /*8d70*/  FFMA R20, R45.reuse, R20, R33 ;  /* 0x000000142d147223 */ /* 0x044fe20000000021 */
[----:B------:R-:W2:Y:S01]  /*8d80*/  LDS.128 R12, [0x1ed0] ;  /* 0x001ed000ff0c7984 */ /* 0x000ea20000000c00 */
[----:B------:R-:W-:-:S02]  /*8d90*/  FFMA R28, R45, R28, R35 ;  /* 0x0000001c2d1c7223 */ /* 0x000fc40000000023 */
[----:B---3--:R-:W-:Y:S01]  /*8da0*/  FFMA R24, R45, R24, R32 ;  /* 0x000000182d187223 */ /* 0x008fe20000000020 */
[----:B------:R-:W3:Y:S04]  /*8db0*/  LDS.128 R16, [0x22d0] ;  /* 0x0022d000ff107984 */ /* 0x000ee80000000c00 */
[----:B------:R-:W4:Y:S01]  /*8dc0*/  LDS.128 R32, [0x23d0] ;  /* 0x0023d000ff207984 */ /* 0x000f220000000c00 */
[C---:B------:R-:W-:Y:S02]  /*8dd0*/  FFMA R20, R44.reuse, R21, R20 ;  /* 0x000000152c147223 */ /* 0x040fe40000000014 */
[C---:B------:R-:W-:Y:S02]  /*8de0*/  FFMA R24, R44.reuse, R25, R24 ;  /* 0x000000192c187223 */ /* 0x040fe40000000018 */
[----:B------:R-:W-:-:S02]  /*8df0*/  FFMA R28, R44, R29, R28 ;  /* 0x0000001d2c1c7223 */ /* 0x000fc4000000001c */
[----:B------:R-:W-:Y:S02]  /*8e00*/  FFMA R22, R41, R22, R20 ;  /* 0x0000001629167223 */ /* 0x000fe40000000014 */
[----:B0-----:R-:W-:-:S04]  /*8e10*/  FFMA R36, R45, R36, R66 ;  /* 0x000000242d247223 */ /* 0x001fc80000000042 */
[C---:B------:R-:W-:Y:S02]  /*8e20*/  FFMA R36, R44.reuse, R37, R36 ;  /* 0x000000252c247223 */ /* 0x040fe40000000024 */
[C---:B-1----:R-:W-:Y:S02]  /*8e30*/  FFMA R8, R45.reuse, R8, R64 ;  /* 0x000000082d087223 */ /* 0x042fe40000000040 */
[C---:B--2---:R-:W-:Y:S02]  /*8e40*/  FFMA R12, R45.reuse, R12, R60 ;  /* 0x0000000c2d0c7223 */ /* 0x044fe4000000003c */
[C---:B---3--:R-:W-:Y:S02]  /*8e50*/  FFMA R16, R45.reuse, R16, R62 ;  /* 0x000000102d107223 */ /* 0x048fe4000000003e */
[----:B----4-:R-:W-:Y:S02]  /*8e60*/  FFMA R32, R45, R32, R40 ;  /* 0x000000202d207223 */ /* 0x010fe40000000028 */
[----:B------:R-:W-:Y:S01]  /*8e70*/  FFMA R38, R41, R38, R36 ;  /* 0x0000002629267223 */ /* 0x000fe20000000024 */
[----:B------:R-:W-:Y:S01]  /*8e80*/  LDS R45, [R53.X4+0x1500] ;  /* 0x00150000352d7984 */ /* 0x000fe20000004800 */
[----:B------:R-:W-:-:S02]  /*8e90*/  FFMA R8, R44, R9, R8 ;  /* 0x000000092c087223 */ /* 0x000fc40000000008 */
[C---:B------:R-:W-:Y:S02]  /*8ea0*/  FFMA R12, R44.reuse, R13, R12 ;  /* 0x0000000d2c0c7223 */ /* 0x040fe4000000000c */
[C---:B------:R-:W-:Y:S02]  /*8eb0*/  FFMA R16, R44.reuse, R17, R16 ;  /* 0x000000112c107223 */ /* 0x040fe40000000010 */
[----:B------:R-:W-:Y:S02]  /*8ec0*/  FFMA R32, R44, R33, R32 ;  /* 0x000000212c207223 */ /* 0x000fe40000000020 */
[C---:B------:R-:W-:Y:S01]  /*8ed0*/  FFMA R10, R41.reuse, R10, R8 ;  /* 0x0000000a290a7223 */ /* 0x040fe20000000008 */
[----:B------:R-:W-:Y:S01]  /*8ee0*/  LDS R44, [R53.X4+0x15e0] ;  /* 0x0015e000352c7984 */ /* 0x000fe20000004800 */
[C---:B------:R-:W-:Y:S02]  /*8ef0*/  FFMA R14, R41.reuse, R14, R12 ;  /* 0x0000000e290e7223 */ /* 0x040fe4000000000c */
[----:B------:R-:W-:-:S02]  /*8f00*/  FFMA R18, R41, R18, R16 ;  /* 0x0000001229127223 */ /* 0x000fc40000000010 */
[C---:B------:R-:W-:Y:S02]  /*8f10*/  FFMA R71, R46.reuse, R39, R38 ;  /* 0x000000272e477223 */ /* 0x040fe40000000026 */
[C---:B------:R-:W-:Y:S01]  /*8f20*/  FFMA R24, R41.reuse, R26, R24 ;  /* 0x0000001a29187223 */ /* 0x040fe20000000018 */
[----:B------:R-:W0:Y:S01]  /*8f30*/  LDS.128 R36, [0x1c60] ;  /* 0x001c6000ff247984 */ /* 0x000e220000000c00 */
[C---:B------:R-:W-:Y:S02]  /*8f40*/  FFMA R28, R41.reuse, R30, R28 ;  /* 0x0000001e291c7223 */ /* 0x040fe4000000001c */
[----:B------:R-:W-:Y:S02]  /*8f50*/  FFMA R60, R41, R34, R32 ;  /* 0x00000022293c7223 */ /* 0x000fe40000000020 */
[----:B------:R-:W1:Y:S01]  /*8f60*/  LDS.128 R40, [0x2060] ;  /* 0x00206000ff287984 */ /* 0x000e620000000c00 */
[----:B------:R-:W-:-:S03]  /*8f70*/  FFMA R70, R46, R15, R14 ;  /* 0x0000000f2e467223 */ /* 0x000fc6000000000e */
[----:B------:R-:W2:Y:S01]  /*8f80*/  LDS.128 R12, [0x1d60] ;  /* 0x001d6000ff0c7984 */ /* 0x000ea20000000c00 */
[----:B0-----:R-:W-:-:S03]  /*8f90*/  FFMA R36, R45, R36, R65 ;  /* 0x000000242d247223 */ /* 0x001fc60000000041 */
[----:B------:R-:W0:Y:S01]  /*8fa0*/  LDS R65, [R53.X4+0x16c0] ;  /* 0x0016c00035417984 */ /* 0x000e220000004800 */
[----:B-1----:R-:W-:-:S04]  /*8fb0*/  FFMA R40, R45, R40, R69 ;  /* 0x000000282d287223 */ /* 0x002fc80000000045 */
[----:B------:R-:W-:Y:S02]  /*8fc0*/  FFMA R41, R44, R41, R40 ;  /* 0x000000292c297223 */ /* 0x000fe40000000028 */
[----:B------:R-:W1:Y:S01]  /*8fd0*/  LDS R40, [R53.X4+0x17a0] ;  /* 0x0017a00035287984 */ /* 0x000e620000004800 */
[----:B--2---:R-:W-:Y:S02]  /*8fe0*/  FFMA R12, R45, R12, R63 ;  /* 0x0000000c2d0c7223 */ /* 0x004fe4000000003f */
[C---:B------:R-:W-:Y:S02]  /*8ff0*/  FFMA R34, R46.reuse, R23, R22 ;  /* 0x000000172e227223 */ /* 0x040fe40000000016 */
[C---:B------:R-:W-:Y:S01]  /*9000*/  FFMA R32, R46.reuse, R27, R24 ;  /* 0x0000001b2e207223 */ /* 0x040fe20000000018 */
[----:B------:R-:W2:Y:S01]  /*9010*/  LDS.128 R20, [0x2160] ;  /* 0x00216000ff147984 */ /* 0x000ea20000000c00 */
[----:B------:R-:W-:-:S03]  /*9020*/  FFMA R64, R46, R31, R28 ;  /* 0x0000001f2e407223 */ /* 0x000fc6000000001c */
[----:B------:R-:W3:Y:S01]  /*9030*/  LDS.128 R24, [0x1de0] ;  /* 0x001de000ff187984 */ /* 0x000ee20000000c00 */
[----:B------:R-:W-:-:S03]  /*9040*/  FFMA R12, R44, R13, R12 ;  /* 0x0000000d2c0c7223 */ /* 0x000fc6000000000c */
[----:B------:R-:W4:Y:S01]  /*9050*/  LDS.128 R28, [0x21e0] ;  /* 0x0021e000ff1c7984 */ /* 0x000f220000000c00 */
[----:B0-----:R-:W-:-:S04]  /*9060*/  FFMA R12, R65, R14, R12 ;  /* 0x0000000e410c7223 */ /* 0x001fc8000000000c */
[----:B-1----:R-:W-:Y:S02]  /*9070*/  FFMA R68, R40, R15, R12 ;  /* 0x0000000f28447223 */ /* 0x002fe4000000000c */
[----:B------:R-:W0:Y:S01]  /*9080*/  LDS.128 R12, [0x2260] ;  /* 0x00226000ff0c7984 */ /* 0x000e220000000c00 */
[----:B------:R-:W-:-:S03]  /*9090*/  FFMA R33, R46, R19, R18 ;  /* 0x000000132e217223 */ /* 0x000fc60000000012 */
[----:B------:R-:W1:Y:S01]  /*90a0*/  LDS.128 R16, [0x20e0] ;  /* 0x0020e000ff107984 */ /* 0x000e620000000c00 */
[C---:B--2---:R-:W-:Y:S02]  /*90b0*/  FFMA R20, R45.reuse, R20, R67 ;  /* 0x000000142d147223 */ /* 0x044fe40000000043 */
[C---:B---3--:R-:W-:Y:S02]  /*90c0*/  FFMA R24, R45.reuse, R24, R56 ;  /* 0x000000182d187223 */ /* 0x048fe40000000038 */
[----:B----4-:R-:W-:Y:S01]  /*90d0*/  FFMA R28, R45, R28, R47 ;  /* 0x0000001c2d1c7223 */ /* 0x010fe2000000002f */
[----:B------:R-:W-:Y:S01]  /*90e0*/  LDS R56, [R53.X4+0x1b20] ;  /* 0x001b200035387984 */ /* 0x000fe20000004800 */
[C---:B------:R-:W-:Y:S02]  /*90f0*/  FFMA R20, R44.reuse, R21, R20 ;  /* 0x000000152c147223 */ /* 0x040fe40000000014 */
[C---:B------:R-:W-:Y:S02]  /*9100*/  FFMA R24, R44.reuse, R25, R24 ;  /* 0x000000192c187223 */ /* 0x040fe40000000018 */
[----:B------:R-:W-:-:S02]  /*9110*/  FFMA R28, R44, R29, R28 ;  /* 0x0000001d2c1c7223 */ /* 0x000fc4000000001c */
[C---:B------:R-:W-:Y:S02]  /*9120*/  FFMA R66, R46.reuse, R11, R10 ;  /* 0x0000000b2e427223 */ /* 0x040fe4000000000a */
[C---:B------:R-:W-:Y:S01]  /*9130*/  FFMA R20, R65.reuse, R22, R20 ;  /* 0x0000001641147223 */ /* 0x040fe20000000014 */
[----:B------:R-:W-:Y:S01]  /*9140*/  LDS.128 R8, [0x1ce0] ;  /* 0x001ce000ff087984 */ /* 0x000fe20000000c00 */
[C---:B------:R-:W-:Y:S02]  /*9150*/  FFMA R24, R65.reuse, R26, R24 ;  /* 0x0000001a41187223 */ /* 0x040fe40000000018 */
[----:B------:R-:W-:Y:S02]  /*9160*/  FFMA R28, R65, R30, R28 ;  /* 0x0000001e411c7223 */ /* 0x000fe4000000001c */
[----:B------:R-:W-:Y:S02]  /*9170*/  FFMA R60, R46, R35, R60 ;  /* 0x000000232e3c7223 */ /* 0x000fe4000000003c */
[----:B------:R-:W-:-:S02]  /*9180*/  FFMA R47, R40, R23, R20 ;  /* 0x00000017282f7223 */ /* 0x000fc40000000014 */
[C---:B------:R-:W-:Y:S01]  /*9190*/  FFMA R46, R40.reuse, R27, R24 ;  /* 0x0000001b282e7223 */ /* 0x040fe20000000018 */
[----:B------:R-:W2:Y:S04]  /*91a0*/  LDS.128 R20, [0x22e0] ;  /* 0x0022e000ff147984 */ /* 0x000ea80000000c00 */
[----:B------:R-:W3:Y:S01]  /*91b0*/  LDS.128 R24, [0x1f60] ;  /* 0x001f6000ff187984 */ /* 0x000ee20000000c00 */
[C---:B0-----:R-:W-:Y:S02]  /*91c0*/  FFMA R12, R45.reuse, R12, R66 ;  /* 0x0000000c2d0c7223 */ /* 0x041fe40000000042 */
[----:B------:R-:W-:Y:S02]  /*91d0*/  FFMA R66, R40, R31, R28 ;  /* 0x0000001f28427223 */ /* 0x000fe4000000001c */
[----:B------:R-:W0:Y:S01]  /*91e0*/  LDS.128 R28, [0x2360] ;  /* 0x00236000ff1c7984 */ /* 0x000e220000000c00 */
[----:B-1----:R-:W-:-:S04]  /*91f0*/  FFMA R16, R45, R16, R58 ;  /* 0x000000102d107223 */ /* 0x002fc8000000003a */
[----:B------:R-:W-:-:S04]  /*9200*/  FFMA R16, R44, R17, R16 ;  /* 0x000000112c107223 */ /* 0x000fc80000000010 */
[----:B------:R-:W-:-:S04]  /*9210*/  FFMA R16, R65, R18, R16 ;  /* 0x0000001241107223 */ /* 0x000fc80000000010 */
[----:B------:R-:W-:Y:S02]  /*9220*/  FFMA R58, R40, R19, R16 ;  /* 0x00000013283a7223 */ /* 0x000fe40000000010 */
[----:B------:R-:W1:Y:S01]  /*9230*/  LDS.128 R16, [0x1ee0] ;  /* 0x001ee000ff107984 */ /* 0x000e620000000c00 */
[C---:B--2---:R-:W-:Y:S02]  /*9240*/  FFMA R20, R45.reuse, R20, R33 ;  /* 0x000000142d147223 */ /* 0x044fe40000000021 */
[C---:B---3--:R-:W-:Y:S02]  /*9250*/  FFMA R24, R45.reuse, R24, R34 ;  /* 0x000000182d187223 */ /* 0x048fe40000000022 */
[C---:B0-----:R-:W-:Y:S02]  /*9260*/  FFMA R28, R45.reuse, R28, R32 ;  /* 0x0000001c2d1c7223 */ /* 0x041fe40000000020 */
[----:B------:R-:W0:Y:S01]  /*9270*/  LDS.128 R32, [0x1fe0] ;  /* 0x001fe000ff207984 */ /* 0x000e220000000c00 */
[----:B------:R-:W-:-:S04]  /*9280*/  FFMA R8, R45, R8, R61 ;  /* 0x000000082d087223 */ /* 0x000fc8000000003d */
[----:B------:R-:W-:-:S04]  /*9290*/  FFMA R8, R44, R9, R8 ;  /* 0x000000092c087223 */ /* 0x000fc80000000008 */
[----:B------:R-:W-:-:S04]  /*92a0*/  FFMA R8, R65, R10, R8 ;  /* 0x0000000a41087223 */ /* 0x000fc80000000008 */
[----:B------:R-:W-:Y:S02]  /*92b0*/  FFMA R63, R40, R11, R8 ;  /* 0x0000000b283f7223 */ /* 0x000fe40000000008 */
[----:B------:R-:W2:Y:S01]  /*92c0*/  LDS.128 R8, [0x1e60] ;  /* 0x001e6000ff087984 */ /* 0x000ea20000000c00 */
[----:B-1----:R-:W-:-:S04]  /*92d0*/  FFMA R16, R45, R16, R70 ;  /* 0x000000102d107223 */ /* 0x002fc80000000046 */
[C---:B------:R-:W-:Y:S02]  /*92e0*/  FFMA R16, R44.reuse, R17, R16 ;  /* 0x000000112c107223 */ /* 0x040fe40000000010 */
[----:B------:R-:W-:Y:S02]  /*92f0*/  FFMA R36, R44, R37, R36 ;  /* 0x000000252c247223 */ /* 0x000fe40000000024 */
[C---:B------:R-:W-:Y:S02]  /*9300*/  FFMA R41, R65.reuse, R42, R41 ;  /* 0x0000002a41297223 */ /* 0x040fe40000000029 */
[C---:B------:R-:W-:Y:S01]  /*9310*/  FFMA R18, R65.reuse, R18, R16 ;  /* 0x0000001241127223 */ /* 0x040fe20000000010 */
[----:B------:R-:W-:Y:S01]  /*9320*/  LDS R42, [R53.X4+0x1960] ;  /* 0x00196000352a7984 */ /* 0x000fe20000004800 */
[----:B------:R-:W-:Y:S02]  /*9330*/  FFMA R36, R65, R38, R36 ;  /* 0x0000002641247223 */ /* 0x000fe40000000024 */
[----:B------:R-:W-:-:S02]  /*9340*/  FFMA R61, R40, R43, R41 ;  /* 0x0000002b283d7223 */ /* 0x000fc40000000029 */
[----:B------:R-:W-:Y:S01]  /*9350*/  LDS R41, [R53.X4+0x1880] ;  /* 0x0018800035297984 */ /* 0x000fe20000004800 */
[----:B------:R-:W-:-:S03]  /*9360*/  FFMA R62, R40, R39, R36 ;  /* 0x00000027283e7223 */ /* 0x000fc60000000024 */
[----:B------:R-:W1:Y:S01]  /*9370*/  LDS.128 R36, [0x23e0] ;  /* 0x0023e000ff247984 */ /* 0x000e620000000c00 */
[----:B0-----:R-:W-:-:S03]  /*9380*/  FFMA R32, R45, R32, R64 ;  /* 0x000000202d207223 */ /* 0x001fc60000000040 */
[----:B------:R-:W-:Y:S01]  /*9390*/  LDS R43, [R53.X4+0x1a40] ;  /* 0x001a4000352b7984 */ /* 0x000fe20000004800 */
[----:B------:R-:W-:-:S03]  /*93a0*/  FFMA R64, R40, R19, R18 ;  /* 0x0000001328407223 */ /* 0x000fc60000000012 */
[----:B------:R-:W0:Y:S01]  /*93b0*/  LDS.128 R16, [0x1cf0] ;  /* 0x001cf000ff107984 */ /* 0x000e220000000c00 */
[----:B--2---:R-:W-:-:S04]  /*93c0*/  FFMA R8, R45, R8, R71 ;  /* 0x000000082d087223 */ /* 0x004fc80000000047 */
[----:B------:R-:W-:-:S04]  /*93d0*/  FFMA R8, R44, R9, R8 ;  /* 0x000000092c087223 */ /* 0x000fc80000000008 */
[C---:B------:R-:W-:Y:S02]  /*93e0*/  FFMA R10, R65.reuse, R10, R8 ;  /* 0x0000000a410a7223 */ /* 0x040fe40000000008 */
[----:B------:R-:W-:Y:S02]  /*93f0*/  FFMA R12, R44, R13, R12 ;  /* 0x0000000d2c0c7223 */ /* 0x000fe4000000000c */
[----:B------:R-:W-:Y:S02]  /*9400*/  FFMA R70, R40, R11, R10 ;  /* 0x0000000b28467223 */ /* 0x000fe4000000000a */
[----:B------:R-:W2:Y:S01]  /*9410*/  LDS.128 R8, [0x2070] ;  /* 0x00207000ff087984 */ /* 0x000ea20000000c00 */
[----:B------:R-:W-:Y:S02]  /*9420*/  FFMA R14, R65, R14, R12 ;  /* 0x0000000e410e7223 */ /* 0x000fe4000000000c */
[----:B------:R-:W-:Y:S02]  /*9430*/  FFMA R20, R44, R21, R20 ;  /* 0x000000152c147223 */ /* 0x000fe40000000014 */
[----:B-1----:R-:W-:-:S02]  /*9440*/  FFMA R60, R45, R36, R60 ;  /* 0x000000242d3c7223 */ /* 0x002fc4000000003c */
[----:B0-----:R-:W-:-:S04]  /*9450*/  FFMA R16, R41, R16, R63 ;  /* 0x0000001029107223 */ /* 0x001fc8000000003f */
[----:B------:R-:W-:Y:S02]  /*9460*/  FFMA R16, R42, R17, R16 ;  /* 0x000000112a107223 */ /* 0x000fe40000000010 */
[C---:B------:R-:W-:Y:S02]  /*9470*/  FFMA R24, R44.reuse, R25, R24 ;  /* 0x000000192c187223 */ /* 0x040fe40000000018 */
[C---:B------:R-:W-:Y:S02]  /*9480*/  FFMA R28, R44.reuse, R29, R28 ;  /* 0x0000001d2c1c7223 */ /* 0x040fe4000000001c */
[C---:B------:R-:W-:Y:S02]  /*9490*/  FFMA R32, R44.reuse, R33, R32 ;  /* 0x000000212c207223 */ /* 0x040fe40000000020 */
[----:B------:R-:W-:Y:S02]  /*94a0*/  FFMA R37, R44, R37, R60 ;  /* 0x000000252c257223 */ /* 0x000fe4000000003c */
[----:B------:R-:W-:-:S02]  /*94b0*/  FFMA R16, R43, R18, R16 ;  /* 0x000000122b107223 */ /* 0x000fc40000000010 */
[----:B------:R-:W-:Y:S02]  /*94c0*/  FFMA R72, R40, R15, R14 ;  /* 0x0000000f28487223 */ /* 0x000fe4000000000e */
[----:B------:R-:W0:Y:S01]  /*94d0*/  LDS.128 R12, [0x1c70] ;  /* 0x001c7000ff0c7984 */ /* 0x000e220000000c00 */
[C---:B------:R-:W-:Y:S02]  /*94e0*/  FFMA R20, R65.reuse, R22, R20 ;  /* 0x0000001641147223 */ /* 0x040fe40000000014 */
[C---:B------:R-:W-:Y:S02]  /*94f0*/  FFMA R24, R65.reuse, R26, R24 ;  /* 0x0000001a41187223 */ /* 0x040fe40000000018 */
[C---:B------:R-:W-:Y:S02]  /*9500*/  FFMA R28, R65.reuse, R30, R28 ;  /* 0x0000001e411c7223 */ /* 0x040fe4000000001c */
[C---:B------:R-:W-:Y:S02]  /*9510*/  FFMA R32, R65.reuse, R34, R32 ;  /* 0x0000002241207223 */ /* 0x040fe40000000020 */
[----:B------:R-:W-:-:S02]  /*9520*/  FFMA R37, R65, R38, R37 ;  /* 0x0000002641257223 */ /* 0x000fc40000000025 */
[----:B------:R-:W-:Y:S02]  /*9530*/  FFMA R65, R56, R19, R16 ;  /* 0x0000001338417223 */ /* 0x000fe40000000010 */
[----:B------:R-:W1:Y:S01]  /*9540*/  LDS.128 R16, [0x1df0] ;  /* 0x001df000ff107984 */ /* 0x000e620000000c00 */
[----:B--2---:R-:W-:-:S04]  /*9550*/  FFMA R8, R41, R8, R61 ;  /* 0x0000000829087223 */ /* 0x004fc8000000003d */
[----:B------:R-:W-:-:S04]  /*9560*/  FFMA R8, R42, R9, R8 ;  /* 0x000000092a087223 */ /* 0x000fc80000000008 */
[----:B------:R-:W-:-:S04]  /*9570*/  FFMA R8, R43, R10, R8 ;  /* 0x0000000a2b087223 */ /* 0x000fc80000000008 */
[----:B------:R-:W-:Y:S02]  /*9580*/  FFMA R63, R56, R11, R8 ;  /* 0x0000000b383f7223 */ /* 0x000fe40000000008 */
[----:B------:R-:W2:Y:S01]  /*9590*/  LDS.128 R8, [0x1e70] ;  /* 0x001e7000ff087984 */ /* 0x000ea20000000c00 */
[----:B0-----:R-:W-:-:S04]  /*95a0*/  FFMA R12, R41, R12, R62 ;  /* 0x0000000c290c7223 */ /* 0x001fc8000000003e */
[----:B------:R-:W-:-:S04]  /*95b0*/  FFMA R12, R42, R13, R12 ;  /* 0x0000000d2a0c7223 */ /* 0x000fc8000000000c */
[----:B------:R-:W-:Y:S02]  /*95c0*/  FFMA R12, R43, R14, R12 ;  /* 0x0000000e2b0c7223 */ /* 0x000fe4000000000c */
[----:B-1----:R-:W-:-:S04]  /*95d0*/  FFMA R16, R41, R16, R46 ;  /* 0x0000001029107223 */ /* 0x002fc8000000002e */
[----:B------:R-:W-:Y:S02]  /*95e0*/  FFMA R16, R42, R17, R16 ;  /* 0x000000112a107223 */ /* 0x000fe40000000010 */
[C---:B------:R-:W-:Y:S02]  /*95f0*/  FFMA R61, R56.reuse, R15, R12 ;  /* 0x0000000f383d7223 */ /* 0x040fe4000000000c */
[----:B------:R-:W-:Y:S01]  /*9600*/  FFMA R16, R43, R18, R16 ;  /* 0x000000122b107223 */ /* 0x000fe20000000010 */
[----:B------:R-:W0:Y:S03]  /*9610*/  LDS.128 R12, [0x2270] ;  /* 0x00227000ff0c7984 */ /* 0x000e260000000c00 */
[----:B------:R-:W-:Y:S02]  /*9620*/  FFMA R75, R56, R19, R16 ;  /* 0x00000013384b7223 */ /* 0x000fe40000000010 */
[----:B------:R-:W1:Y:S01]  /*9630*/  LDS.128 R16, [0x1ef0] ;  /* 0x001ef000ff107984 */ /* 0x000e620000000c00 */
[----:B------:R-:W-:Y:S01]  /*9640*/  UIADD3 UR4, UR4, 0x40, URZ ;  /* 0x0000004004047890 */ /* 0x000fe2000fffe03f */
[----:B--2---:R-:W-:-:S04]  /*9650*/  FFMA R8, R41, R8, R70 ;  /* 0x0000000829087223 */ /* 0x004fc80000000046 */
[----:B------:R-:W-:Y:S01]  /*9660*/  FFMA R8, R42, R9, R8 ;  /* 0x000000092a087223 */ /* 0x000fe20000000008 */
[----:B------:R-:W-:-:S03]  /*9670*/  @!P0 IADD3 R9, R59, UR4, R54 ;  /* 0x000000043b098c10 */ /* 0x000fc6000fffe036 */
[----:B------:R-:W-:Y:S02]  /*9680*/  FFMA R10, R43, R10, R8 ;  /* 0x0000000a2b0a7223 */ /* 0x000fe40000000008 */
[----:B------:R-:W-:-:S04]  /*9690*/  @!P0 IMAD.WIDE R8, R9, R4, c[0x0][0x168] ;  /* 0x00005a0009088625 */ /* 0x000fc800078e0204 */
[----:B0-----:R-:W-:-:S04]  /*96a0*/  FFMA R12, R41, R12, R72 ;  /* 0x0000000c290c7223 */ /* 0x001fc80000000048 */
[----:B------:R-:W-:Y:S02]  /*96b0*/  FFMA R12, R42, R13, R12 ;  /* 0x0000000d2a0c7223 */ /* 0x000fe4000000000c */
[----:B-1----:R-:W-:Y:S01]  /*96c0*/  FFMA R64, R41, R16, R64 ;  /* 0x0000001029407223 */ /* 0x002fe20000000040 */
[----:B------:R-:W-:Y:S01]  /*96d0*/  @!P2 IADD3 R13, R51, UR4, R50 ;  /* 0x00000004330dac10 */ /* 0x000fe2000fffe032 */
[----:B------:R0:W2:Y:S01]  /*96e0*/  @!P0 LDG.E.CONSTANT R16, [R8.64] ;  /* 0x0000000808108981 */ /* 0x0000a2000c1e9900 */
[----:B------:R-:W-:-:S03]  /*96f0*/  FFMA R14, R43, R14, R12 ;  /* 0x0000000e2b0e7223 */ /* 0x000fc6000000000c */
[----:B------:R-:W-:Y:S01]  /*9700*/  @!P2 IMAD.WIDE R12, R13, R4, c[0x0][0x168] ;  /* 0x00005a000d0ca625 */ /* 0x000fe200078e0204 */
[----:B0-----:R-:W-:-:S05]  /*9710*/  @!P1 IADD3 R9, R52, UR4, R55 ;  /* 0x0000000434099c10 */ /* 0x001fca000fffe037 */
[----:B------:R0:W3:Y:S01]  /*9720*/  @!P2 LDG.E.CONSTANT R12, [R12.64] ;  /* 0x000000080c0ca981 */ /* 0x0000e2000c1e9900 */
[----:B------:R-:W-:-:S06]  /*9730*/  @!P1 IMAD.WIDE R8, R9, R4, c[0x0][0x168] ;  /* 0x00005a0009089625 */ /* 0x000fcc00078e0204 */
[----:B------:R1:W4:Y:S01]  /*9740*/  @!P1 LDG.E.CONSTANT R8, [R8.64] ;  /* 0x0000000808089981 */ /* 0x000322000c1e9900 */
[----:B------:R-:W-:-:S03]  /*9750*/  FFMA R36, R40, R31, R28 ;  /* 0x0000001f28247223 */ /* 0x000fc6000000001c */
[----:B------:R-:W5:Y:S01]  /*9760*/  LDS.128 R28, [0x20f0] ;  /* 0x0020f000ff1c7984 */ /* 0x000f620000000c00 */
[C---:B------:R-:W-:Y:S02]  /*9770*/  FFMA R67, R40.reuse, R23, R20 ;  /* 0x0000001728437223 */ /* 0x040fe40000000014 */
[C---:B------:R-:W-:Y:S01]  /*9780*/  FFMA R45, R40.reuse, R27, R24 ;  /* 0x0000001b282d7223 */ /* 0x040fe20000000018 */
[----:B------:R-:W0:Y:S04]  /*9790*/  LDS.128 R20, [0x2170] ;  /* 0x00217000ff147984 */ /* 0x000e280000000c00 */
[----:B------:R-:W0:Y:S01]  /*97a0*/  LDS.128 R24, [0x1d70] ;  /* 0x001d7000ff187984 */ /* 0x000e220000000c00 */
[----:B------:R-:W-:-:S03]  /*97b0*/  FFMA R44, R40, R35, R32 ;  /* 0x00000023282c7223 */ /* 0x000fc60000000020 */
[----:B------:R-:W1:Y:S01]  /*97c0*/  LDS.128 R32, [0x21f0] ;  /* 0x0021f000ff207984 */ /* 0x000e620000000c00 */
[----:B-----5:R-:W-:-:S04]  /*97d0*/  FFMA R28, R41, R28, R58 ;  /* 0x0000001c291c7223 */ /* 0x020fc8000000003a */
[----:B------:R-:W-:-:S04]  /*97e0*/  FFMA R28, R42, R29, R28 ;  /* 0x0000001d2a1c7223 */ /* 0x000fc8000000001c */
[----:B------:R-:W-:Y:S02]  /*97f0*/  FFMA R28, R43, R30, R28 ;  /* 0x0000001e2b1c7223 */ /* 0x000fe4000000001c */
[C---:B0-----:R-:W-:Y:S02]  /*9800*/  FFMA R20, R41.reuse, R20, R47 ;  /* 0x0000001429147223 */ /* 0x041fe4000000002f */
[----:B------:R-:W-:Y:S02]  /*9810*/  FFMA R69, R56, R31, R28 ;  /* 0x0000001f38457223 */ /* 0x000fe4000000001c */
[----:B------:R-:W-:Y:S01]  /*9820*/  FFMA R24, R41, R24, R68 ;  /* 0x0000001829187223 */ /* 0x000fe20000000044 */
[----:B------:R-:W0:Y:S01]  /*9830*/  LDS.128 R28, [0x2370] ;  /* 0x00237000ff1c7984 */ /* 0x000e220000000c00 */
[C---:B------:R-:W-:Y:S02]  /*9840*/  FFMA R20, R42.reuse, R21, R20 ;  /* 0x000000152a147223 */ /* 0x040fe40000000014 */
[----:B------:R-:W-:-:S02]  /*9850*/  FFMA R24, R42, R25, R24 ;  /* 0x000000192a187223 */ /* 0x000fc40000000018 */
[C---:B------:R-:W-:Y:S02]  /*9860*/  FFMA R20, R43.reuse, R22, R20 ;  /* 0x000000162b147223 */ /* 0x040fe40000000014 */
[----:B------:R-:W-:Y:S02]  /*9870*/  FFMA R24, R43, R26, R24 ;  /* 0x0000001a2b187223 */ /* 0x000fe40000000018 */
[C---:B------:R-:W-:Y:S02]  /*9880*/  FFMA R73, R56.reuse, R23, R20 ;  /* 0x0000001738497223 */ /* 0x040fe40000000014 */
[----:B------:R-:W-:Y:S01]  /*9890*/  FFMA R71, R56, R27, R24 ;  /* 0x0000001b38477223 */ /* 0x000fe20000000018 */
[----:B------:R-:W5:Y:S04]  /*98a0*/  LDS.128 R20, [0x22f0] ;  /* 0x0022f000ff147984 */ /* 0x000f680000000c00 */
[----:B------:R-:W5:Y:S01]  /*98b0*/  LDS.128 R24, [0x1f70] ;  /* 0x001f7000ff187984 */ /* 0x000f620000000c00 */
[----:B-1----:R-:W-:-:S04]  /*98c0*/  FFMA R32, R41, R32, R66 ;  /* 0x0000002029207223 */ /* 0x002fc80000000042 */
[----:B------:R-:W-:-:S04]  /*98d0*/  FFMA R32, R42, R33, R32 ;  /* 0x000000212a207223 */ /* 0x000fc80000000020 */
[----:B------:R-:W-:Y:S02]  /*98e0*/  FFMA R32, R43, R34, R32 ;  /* 0x000000222b207223 */ /* 0x000fe40000000020 */
[----:B------:R-:W-:Y:S02]  /*98f0*/  FFMA R40, R40, R39, R37 ;  /* 0x0000002728287223 */ /* 0x000fe40000000025 */
[----:B------:R-:W-:Y:S02]  /*9900*/  FFMA R77, R56, R35, R32 ;  /* 0x00000023384d7223 */ /* 0x000fe40000000020 */
[----:B------:R-:W1:Y:S01]  /*9910*/  LDS.128 R32, [0x1ff0] ;  /* 0x001ff000ff207984 */ /* 0x000e620000000c00 */
[----:B0-----:R-:W-:-:S03]  /*9920*/  FFMA R28, R41, R28, R36 ;  /* 0x0000001c291c7223 */ /* 0x001fc60000000024 */
[----:B------:R-:W0:Y:S04]  /*9930*/  LDS.128 R36, [0x23f0] ;  /* 0x0023f000ff247984 */ /* 0x000e280000000c00 */
[----:B------:R-:W-:Y:S06]  /*9940*/  BAR.SYNC 0x0 ;  /* 0x0000000000007b1d */ /* 0x000fec0000000000 */
[----:B-----5:R-:W-:-:S02]  /*9950*/  FFMA R20, R41, R20, R67 ;  /* 0x0000001429147223 */ /* 0x020fc40000000043 */
[----:B------:R-:W-:Y:S02]  /*9960*/  FFMA R52, R56, R11, R10 ;  /* 0x0000000b38347223 */ /* 0x000fe4000000000a */
[----:B------:R-:W-:Y:S01]  /*9970*/  FFMA R24, R41, R24, R45 ;  /* 0x0000001829187223 */ /* 0x000fe2000000002d */
[--C-:B------:R-:W-:Y:S01]  /*9980*/  @!P3 IADD3 R9, R48, UR4, R49.reuse ;  /* 0x000000043009bc10 */ /* 0x100fe2000fffe031 */
[C---:B------:R-:W-:Y:S02]  /*9990*/  FFMA R17, R42.reuse, R17, R64 ;  /* 0x000000112a117223 */ /* 0x040fe40000000040 */
[C---:B------:R-:W-:Y:S01]  /*99a0*/  FFMA R20, R42.reuse, R21, R20 ;  /* 0x000000152a147223 */ /* 0x040fe20000000014 */
[----:B------:R-:W-:Y:S01]  /*99b0*/  @!P4 IADD3 R21, R5, UR4, R49 ;  /* 0x000000040515cc10 */ /* 0x000fe2000fffe031 */
[----:B------:R-:W-:Y:S01]  /*99c0*/  FFMA R24, R42, R25, R24 ;  /* 0x000000192a187223 */ /* 0x000fe20000000018 */
[----:B------:R-:W-:Y:S01]  /*99d0*/  IADD3 R25, R57, 0x49800, RZ ;  /* 0x0004980039197810 */ /* 0x000fe20007ffe0ff */
[C---:B------:R-:W-:Y:S01]  /*99e0*/  FFMA R18, R43.reuse, R18, R17 ;  /* 0x000000122b127223 */ /* 0x040fe20000000011 */
[----:B------:R-:W-:Y:S01]  /*99f0*/  @!P5 IADD3 R17, R2, UR4, R54 ;  /* 0x000000040211dc10 */ /* 0x000fe2000fffe036 */
[----:B------:R-:W-:-:S02]  /*9a00*/  FFMA R22, R43, R22, R20 ;  /* 0x000000162b167223 */ /* 0x000fc40000000014 */
[----:B------:R-:W-:Y:S02]  /*9a10*/  FFMA R26, R43, R26, R24 ;  /* 0x0000001a2b1a7223 */ /* 0x000fe40000000018 */
[----:B------:R-:W-:Y:S02]  /*9a20*/  FFMA R28, R42, R29, R28 ;  /* 0x0000001d2a1c7223 */ /* 0x000fe4000000001c */
[----:B------:R-:W-:-:S04]  /*9a30*/  @!P4 IMAD.WIDE R20, R21, R4, c[0x0][0x168] ;  /* 0x00005a001514c625 */ /* 0x000fc800078e0204 */
[----:B------:R-:W-:Y:S01]  /*9a40*/  IMAD.WIDE R24, R25, R4, c[0x0][0x160] ;  /* 0x0000580019187625 */ /* 0x000fe200078e0204 */
[----:B------:R-:W-:Y:S01]  /*9a50*/  @!P6 IADD3 R13, R0, UR4, R55 ;  /* 0x00000004000dec10 */ /* 0x000fe2000fffe037 */
[----:B------:R-:W5:Y:S02]  /*9a60*/  @!P4 LDG.E.CONSTANT R20, [R20.64] ;  /* 0x000000081414c981 */ /* 0x000f64000c1e9900 */
[----:B------:R-:W-:Y:S02]  /*9a70*/  FFMA R30, R43, R30, R28 ;  /* 0x0000001e2b1e7223 */ /* 0x000fe4000000001c */
[----:B------:R-:W5:Y:S04]  /*9a80*/  LDG.E.CONSTANT R0, [R24.64] ;  /* 0x0000000818007981 */ /* 0x000f68000c1e9900 */
[----:B------:R-:W5:Y:S01]  /*9a90*/  LDG.E.CONSTANT R28, [R24.64+0x6200] ;  /* 0x00620008181c7981 */ /* 0x000f62000c1e9900 */
[----:B-1----:R-:W-:-:S03]  /*9aa0*/  FFMA R32, R41, R32, R44 ;  /* 0x0000002029207223 */ /* 0x002fc6000000002c */
[----:B------:R-:W5:Y:S04]  /*9ab0*/  LDG.E.CONSTANT R44, [R24.64+0xc400] ;  /* 0x00c40008182c7981 */ /* 0x000f68000c1e9900 */
[----:B------:R-:W5:Y:S04]  /*9ac0*/  LDG.E.CONSTANT R58, [R24.64+0x55c00] ;  /* 0x055c0008183a7981 */ /* 0x000f68000c1e9900 */
[----:B------:R-:W5:Y:S04]  /*9ad0*/  LDG.E.CONSTANT R60, [R24.64+0x58d00] ;  /* 0x058d0008183c7981 */ /* 0x000f68000c1e9900 */
[----:B------:R-:W5:Y:S04]  /*9ae0*/  LDG.E.CONSTANT R62, [R24.64+0x5be00] ;  /* 0x05be0008183e7981 */ /* 0x000f68000c1e9900 */
[----:B------:R-:W5:Y:S04]  /*9af0*/  LDG.E.CONSTANT R64, [R24.64+0x5ef00] ;  /* 0x05ef000818407981 */ /* 0x000f68000c1e9900 */
[----:B--2---:R-:W-:Y:S01]  /*9b00*/  @!P0 STS [R53.X4+0x1c00], R16 ;  /* 0x001c001035008388 */ /* 0x004fe20000004800 */
[----:B------:R-:W-:-:S03]  /*9b10*/  ISETP.GT.AND P0, PT, R53, 0xaf, PT ;  /* 0x000000af3500780c */ /* 0x000fc60003f04270 */
[----:B---3--:R-:W-:Y:S01]  /*9b20*/  @!P2 STS [R53.X4+0x1dc0], R12 ;  /* 0x001dc00c3500a388 */ /* 0x008fe20000004800 */
[----:B------:R-:W-:-:S03]  /*9b30*/  ISETP.GT.AND P2, PT, R53, 0x11f, PT ;  /* 0x0000011f3500780c */ /* 0x000fc60003f44270 */
[----:B----4-:R1:W-:Y:S01]  /*9b40*/  @!P1 STS [R53.X4+0x1ce0], R8 ;  /* 0x001ce00835009388 */ /* 0x0103e20000004800 */
[----:B------:R-:W-:-:S05]  /*9b50*/  ISETP.GT.AND P1, PT, R53, 0xe7, PT ;  /* 0x000000e73500780c */ /* 0x000fca0003f24270 */
[----:B------:R-:W-:-:S04]  /*9b60*/  @!P0 IADD3 R11, R3, UR4, R50 ;  /* 0x00000004030b8c10 */ /* 0x000fc8000fffe032 */
[----:B------:R-:W-:Y:S01]  /*9b70*/  @!P2 IADD3 R7, R7, UR4, R54 ;  /* 0x000000040707ac10 */ /* 0x000fe2000fffe036 */
[----:B------:R-:W-:-:S04]  /*9b80*/  @!P0 IMAD.WIDE R10, R11, R4, c[0x0][0x168] ;  /* 0x00005a000b0a8625 */ /* 0x000fc800078e0204 */
[-C--:B-1----:R-:W-:Y:S01]  /*9b90*/  @!P3 IMAD.WIDE R8, R9, R4.reuse, c[0x0][0x168] ;  /* 0x00005a000908b625 */ /* 0x082fe200078e0204 */
[----:B------:R1:W2:Y:S01]  /*9ba0*/  @!P0 LDG.E.CONSTANT R48, [R10.64] ;  /* 0x000000080a308981 */ /* 0x0002a2000c1e9900 */
[----:B------:R-:W-:Y:S02]  /*9bb0*/  @!P1 IADD3 R3, R6, UR4, R55 ;  /* 0x0000000406039c10 */ /* 0x000fe4000fffe037 */
[-C--:B------:R-:W-:Y:S02]  /*9bc0*/  @!P2 IMAD.WIDE R6, R7, R4.reuse, c[0x0][0x168] ;  /* 0x00005a000706a625 */ /* 0x080fe400078e0204 */
[----:B------:R-:W3:Y:S02]  /*9bd0*/  @!P3 LDG.E.CONSTANT R8, [R8.64] ;  /* 0x000000080808b981 */ /* 0x000ee4000c1e9900 */
[-C--:B------:R-:W-:Y:S02]  /*9be0*/  @!P1 IMAD.WIDE R2, R3, R4.reuse, c[0x0][0x168] ;  /* 0x00005a0003029625 */ /* 0x080fe400078e0204 */
[----:B------:R-:W4:Y:S04]  /*9bf0*/  @!P2 LDG.E.CONSTANT R6, [R6.64] ;  /* 0x000000080606a981 */ /* 0x000f28000c1e9900 */
[----:B------:R0:W4:Y:S01]  /*9c00*/  @!P1 LDG.E.CONSTANT R46, [R2.64] ;  /* 0x00000008022e9981 */ /* 0x000122000c1e9900 */
[----:B------:R-:W-:-:S03]  /*9c10*/  @!P5 IMAD.WIDE R16, R17, R4, c[0x0][0x168] ;  /* 0x00005a001110d625 */ /* 0x000fc600078e0204 */
[----:B-1----:R-:W4:Y:S01]  /*9c20*/  LDG.E.CONSTANT R10, [R24.64+0x9300] ;  /* 0x00930008180a7981 */ /* 0x002f22000c1e9900 */
[----:B------:R-:W-:-:S03]  /*9c30*/  @!P6 IMAD.WIDE R12, R13, R4, c[0x0][0x168] ;  /* 0x00005a000d0ce625 */ /* 0x000fc600078e0204 */
[----:B------:R1:W4:Y:S04]  /*9c40*/  @!P5 LDG.E.CONSTANT R50, [R16.64] ;  /* 0x000000081032d981 */ /* 0x000328000c1e9900 */
[----:B0-----:R-:W4:Y:S04]  /*9c50*/  LDG.E.CONSTANT R2, [R24.64+0x3100] ;  /* 0x0031000818027981 */ /* 0x001f28000c1e9900 */
[----:B------:R0:W4:Y:S04]  /*9c60*/  @!P6 LDG.E.CONSTANT R54, [R12.64] ;  /* 0x000000080c36e981 */ /* 0x000128000c1e9900 */
[----:B-1----:R-:W4:Y:S04]  /*9c70*/  LDG.E.CONSTANT R16, [R24.64+0x18800] ;  /* 0x0188000818107981 */ /* 0x002f28000c1e9900 */
[----:B0-----:R-:W4:Y:S04]  /*9c80*/  LDG.E.CONSTANT R12, [R24.64+0x15700] ;  /* 0x01570008180c7981 */ /* 0x001f28000c1e9900 */
[----:B-----5:R0:W-:Y:S04]  /*9c90*/  @!P4 STS [R53.X4+0x2220], R20 ;  /* 0x002220143500c388 */ /* 0x0201e80000004800 */
[----:B------:R1:W-:Y:S04]  /*9ca0*/  STS [R53.X4], R0 ;  /* 0x0000000035007388 */ /* 0x0003e80000004800 */
[----:B------:R5:W-:Y:S04]  /*9cb0*/  STS [R53.X4+0x1c0], R28 ;  /* 0x0001c01c35007388 */ /* 0x000be80000004800 */
[----:B0-----:R-:W4:Y:S04]  /*9cc0*/  LDG.E.CONSTANT R20, [R24.64+0x1b900] ;  /* 0x01b9000818147981 */ /* 0x001f28000c1e9900 */
[----:B-1----:R-:W4:Y:S04]  /*9cd0*/  LDG.E.CONSTANT R0, [R24.64+0x21b00] ;  /* 0x021b000818007981 */ /* 0x002f28000c1e9900 */
[----:B-----5:R-:W5:Y:S04]  /*9ce0*/  LDG.E.CONSTANT R28, [R24.64+0x27d00] ;  /* 0x027d0008181c7981 */ /* 0x020f68000c1e9900 */
[----:B--2---:R0:W-:Y:S04]  /*9cf0*/  @!P0 STS [R53.X4+0x2140], R48 ;  /* 0x0021403035008388 */ /* 0x0041e80000004800 */
[----:B---3--:R1:W-:Y:S04]  /*9d00*/  @!P3 STS [R53.X4+0x1ea0], R8 ;  /* 0x001ea0083500b388 */ /* 0x0083e80000004800 */
[----:B----4-:R2:W-:Y:S04]  /*9d10*/  @!P2 STS [R53.X4+0x1f80], R6 ;  /* 0x001f80063500a388 */ /* 0x0105e80000004800 */
[----:B0-----:R-:W3:Y:S04]  /*9d20*/  LDG.E.CONSTANT R48, [R24.64+0x31000] ;  /* 0x0310000818307981 */ /* 0x001ee8000c1e9900 */
[----:B-1----:R-:W4:Y:S04]  /*9d30*/  LDG.E.CONSTANT R8, [R24.64+0x12600] ;  /* 0x0126000818087981 */ /* 0x002f28000c1e9900 */
[----:B--2---:R-:W2:Y:S04]  /*9d40*/  LDG.E.CONSTANT R6, [R24.64+0xf500] ;  /* 0x00f5000818067981 */ /* 0x004ea8000c1e9900 */
[----:B------:R0:W-:Y:S04]  /*9d50*/  STS [R53.X4+0xe0], R2 ;  /* 0x0000e00235007388 */ /* 0x0001e80000004800 */
[----:B0-----:R-:W2:Y:S04]  /*9d60*/  LDG.E.CONSTANT R2, [R24.64+0x24c00] ;  /* 0x024c000818027981 */ /* 0x001ea8000c1e9900 */
[----:B------:R0:W-:Y:S04]  /*9d70*/  @!P1 STS [R53.X4+0x2060], R46 ;  /* 0x0020602e35009388 */ /* 0x0001e80000004800 */
[----:B------:R-:W-:Y:S04]  /*9d80*/  @!P5 STS [R53.X4+0x2300], R50 ;  /* 0x002300323500d388 */ /* 0x000fe80000004800 */
[----:B------:R-:W-:Y:S04]  /*9d90*/  @!P6 STS [R53.X4+0x23e0], R54 ;  /* 0x0023e0363500e388 */ /* 0x000fe80000004800 */
[----:B------:R1:W-:Y:S04]  /*9da0*/  STS [R53.X4+0x2a0], R10 ;  /* 0x0002a00a35007388 */ /* 0x0003e80000004800 */
[----:B------:R0:W-:Y:S04]  /*9db0*/  STS [R53.X4+0x380], R44 ;  /* 0x0003802c35007388 */ /* 0x0001e80000004800 */
[----:B------:R1:W-:Y:S04]  /*9dc0*/  STS [R53.X4+0x620], R12 ;  /* 0x0006200c35007388 */ /* 0x0003e80000004800 */
[----:B------:R1:W-:Y:S04]  /*9dd0*/  STS [R53.X4+0x700], R16 ;  /* 0x0007001035007388 */ /* 0x0003e80000004800 */
[----:B0-----:R-:W2:Y:S04]  /*9de0*/  LDG.E.CONSTANT R46, [R24.64+0x1ea00] ;  /* 0x01ea0008182e7981 */ /* 0x001ea8000c1e9900 */
[----:B-1----:R-:W2:Y:S04]  /*9df0*/  LDG.E.CONSTANT R10, [R24.64+0x2ae00] ;  /* 0x02ae0008180a7981 */ /* 0x002ea8000c1e9900 */
[----:B------:R-:W2:Y:S04]  /*9e00*/  LDG.E.CONSTANT R44, [R24.64+0x2df00] ;  /* 0x02df0008182c7981 */ /* 0x000ea8000c1e9900 */
[----:B------:R-:W2:Y:S04]  /*9e10*/  LDG.E.CONSTANT R50, [R24.64+0x34100] ;  /* 0x0341000818327981 */ /* 0x000ea8000c1e9900 */
[----:B------:R-:W2:Y:S04]  /*9e20*/  LDG.E.CONSTANT R12, [R24.64+0x3d400] ;  /* 0x03d40008180c7981 */ /* 0x000ea8000c1e9900 */
[----:B------:R-:W2:Y:S04]  /*9e30*/  LDG.E.CONSTANT R16, [R24.64+0x40500] ;  /* 0x0405000818107981 */ /* 0x000ea8000c1e9900 */
[----:B------:R-:W2:Y:S04]  /*9e40*/  LDG.E.CONSTANT R54, [R24.64+0x4fa00] ;  /* 0x04fa000818367981 */ /* 0x000ea8000c1e9900 */
[----:B------:R0:W-:Y:S04]  /*9e50*/  STS [R53.X4+0x7e0], R20 ;  /* 0x0007e01435007388 */ /* 0x0001e80000004800 */
[----:B------:R1:W-:Y:S04]  /*9e60*/  STS [R53.X4+0x9a0], R0 ;  /* 0x0009a00035007388 */ /* 0x0003e80000004800 */
[----:B-----5:R5:W-:Y:S04]  /*9e70*/  STS [R53.X4+0xb60], R28 ;  /* 0x000b601c35007388 */ /* 0x020be80000004800 */
[----:B0-----:R-:W2:Y:S04]  /*9e80*/  LDG.E.CONSTANT R20, [R24.64+0x49800] ;  /* 0x0498000818147981 */ /* 0x001ea8000c1e9900 */
[----:B-1----:R-:W2:Y:S04]  /*9e90*/  LDG.E.CONSTANT R0, [R24.64+0x43600] ;  /* 0x0436000818007981 */ /* 0x002ea8000c1e9900 */
[----:B-----5:R-:W5:Y:S04]  /*9ea0*/  LDG.E.CONSTANT R28, [R24.64+0x4c900] ;  /* 0x04c90008181c7981 */ /* 0x020f68000c1e9900 */
[----:B---3--:R0:W-:Y:S04]  /*9eb0*/  STS [R53.X4+0xe00], R48 ;  /* 0x000e003035007388 */ /* 0x0081e80000004800 */
[----:B----4-:R1:W-:Y:S04]  /*9ec0*/  STS [R53.X4+0x540], R8 ;  /* 0x0005400835007388 */ /* 0x0103e80000004800 */
[----:B--2---:R2:W-:Y:S04]  /*9ed0*/  STS [R53.X4+0x460], R6 ;  /* 0x0004600635007388 */ /* 0x0045e80000004800 */
[----:B0-----:R-:W3:Y:S04]  /*9ee0*/  LDG.E.CONSTANT R48, [R24.64+0x52b00] ;  /* 0x052b000818307981 */ /* 0x001ee8000c1e9900 */
[----:B-1----:R-:W4:Y:S04]  /*9ef0*/  LDG.E.CONSTANT R8, [R24.64+0x3a300] ;  /* 0x03a3000818087981 */ /* 0x002f28000c1e9900 */
[----:B--2---:R-:W2:Y:S04]  /*9f00*/  LDG.E.CONSTANT R6, [R24.64+0x37200] ;  /* 0x0372000818067981 */ /* 0x004ea8000c1e9900 */
[----:B------:R0:W-:Y:S04]  /*9f10*/  STS [R53.X4+0xa80], R2 ;  /* 0x000a800235007388 */ /* 0x0001e80000004800 */
[----:B0-----:R-:W2:Y:S04]  /*9f20*/  LDG.E.CONSTANT R2, [R24.64+0x46700] ;  /* 0x0467000818027981 */ /* 0x001ea8000c1e9900 */
        /* <DEDUP_REMOVED lines=10> */
[----:B------:R0:W-:Y:S01]  /*9fd0*/  STS [R53.X4+0x16c0], R54 ;  /* 0x0016c03635007388 */ /* 0x0001e20000004800 */
[----:B------:R-:W-:-:S02]  /*9fe0*/  FFMA R36, R41, R36, R40 ;  /* 0x0000002429247223 */ /* 0x000fc40000000028 */
[C---:B------:R-:W-:Y:S02]  /*9ff0*/  FFMA R41, R56.reuse, R15, R14 ;  /* 0x0000000f38297223 */ /* 0x040fe4000000000e */
[C---:B------:R-:W-:Y:S02]  /*a000*/  FFMA R40, R56.reuse, R19, R18 ;  /* 0x0000001338287223 */ /* 0x040fe40000000012 */
[C---:B------:R-:W-:Y:S02]  /*a010*/  FFMA R7, R56.reuse, R23, R22 ;  /* 0x0000001738077223 */ /* 0x040fe40000000016 */
[----:B0-----:R-:W-:Y:S01]  /*a020*/  FFMA R54, R56, R27, R26 ;  /* 0x0000001b38367223 */ /* 0x001fe2000000001a */
[----:B------:R-:W-:Y:S04]  /*a030*/  STS [R53.X4+0x1500], R20 ;  /* 0x0015001435007388 */ /* 0x000fe80000004800 */
[----:B------:R-:W-:Y:S04]  /*a040*/  STS [R53.X4+0x1340], R0 ;  /* 0x0013400035007388 */ /* 0x000fe80000004800 */
[----:B-----5:R-:W-:Y:S01]  /*a050*/  STS [R53.X4+0x15e0], R28 ;  /* 0x0015e01c35007388 */ /* 0x020fe20000004800 */
[----:B------:R-:W-:-:S02]  /*a060*/  FFMA R32, R42, R33, R32 ;  /* 0x000000212a207223 */ /* 0x000fc40000000020 */
[----:B------:R-:W-:Y:S02]  /*a070*/  FFMA R36, R42, R37, R36 ;  /* 0x000000252a247223 */ /* 0x000fe40000000024 */
[C---:B------:R-:W-:Y:S02]  /*a080*/  FFMA R32, R43.reuse, R34, R32 ;  /* 0x000000222b207223 */ /* 0x040fe40000000020 */
[----:B------:R-:W-:Y:S01]  /*a090*/  FFMA R36, R43, R38, R36 ;  /* 0x000000262b247223 */ /* 0x000fe20000000024 */
[----:B---3--:R-:W-:Y:S04]  /*a0a0*/  STS [R53.X4+0x17a0], R48 ;  /* 0x0017a03035007388 */ /* 0x008fe80000004800 */
[----:B----4-:R-:W-:Y:S04]  /*a0b0*/  STS [R53.X4+0x10a0], R8 ;  /* 0x0010a00835007388 */ /* 0x010fe80000004800 */
[----:B--2---:R-:W-:Y:S04]  /*a0c0*/  STS [R53.X4+0xfc0], R6 ;  /* 0x000fc00635007388 */ /* 0x004fe80000004800 */
[----:B------:R-:W-:Y:S04]  /*a0d0*/  STS [R53.X4+0x1420], R2 ;  /* 0x0014200235007388 */ /* 0x000fe80000004800 */
        /* <DEDUP_REMOVED lines=12> */
[----:B0-----:R-:W-:-:S04]  /*a1a0*/  FFMA R8, R3, R8, R63 ;  /* 0x0000000803087223 */ /* 0x001fc8000000003f */
[C---:B-1----:R-:W-:Y:S02]  /*a1b0*/  FFMA R8, R0.reuse, R9, R8 ;  /* 0x0000000900087223 */ /* 0x042fe40000000008 */
[----:B--2---:R-:W-:Y:S02]  /*a1c0*/  FFMA R48, R3, R48, R65 ;  /* 0x0000003003307223 */ /* 0x004fe40000000041 */
[----:B---3--:R-:W-:Y:S02]  /*a1d0*/  FFMA R10, R5, R10, R8 ;  /* 0x0000000a050a7223 */ /* 0x008fe40000000008 */
[----:B------:R-:W-:Y:S02]  /*a1e0*/  FFMA R8, R0, R49, R48 ;  /* 0x0000003100087223 */ /* 0x000fe40000000030 */
[----:B----4-:R-:W-:Y:S02]  /*a1f0*/  FFMA R61, R3, R44, R61 ;  /* 0x0000002c033d7223 */ /* 0x010fe4000000003d */
[----:B------:R-:W-:-:S02]  /*a200*/  FFMA R6, R56, R31, R30 ;  /* 0x0000001f38067223 */ /* 0x000fc4000000001e */
[----:B------:R-:W-:Y:S01]  /*a210*/  FFMA R44, R56, R35, R32 ;  /* 0x00000023382c7223 */ /* 0x000fe20000000020 */
[----:B------:R-:W-:Y:S01]  /*a220*/  LDS.128 R28, [0x2180] ;  /* 0x00218000ff1c7984 */ /* 0x000fe20000000c00 */
[----:B-----5:R-:W-:Y:S02]  /*a230*/  FFMA R48, R2, R11, R10 ;  /* 0x0000000b02307223 */ /* 0x020fe4000000000a */
[----:B------:R-:W-:Y:S01]  /*a240*/  FFMA R50, R5, R50, R8 ;  /* 0x0000003205327223 */ /* 0x000fe20000000008 */
[----:B------:R-:W0:Y:S01]  /*a250*/  LDS.128 R32, [0x2200] ;  /* 0x00220000ff207984 */ /* 0x000e220000000c00 */
[----:B------:R-:W-:-:S03]  /*a260*/  FFMA R56, R56, R39, R36 ;  /* 0x0000002738387223 */ /* 0x000fc60000000024 */
[----:B------:R-:W1:Y:S04]  /*a270*/  LDS.128 R8, [0x1e00] ;  /* 0x001e0000ff087984 */ /* 0x000e680000000c00 */
[----:B------:R-:W2:Y:S01]  /*a280*/  LDS.128 R36, [0x1e80] ;  /* 0x001e8000ff247984 */ /* 0x000ea20000000c00 */
[C---:B------:R-:W-:Y:S02]  /*a290*/  FFMA R12, R3.reuse, R12, R69 ;  /* 0x0000000c030c7223 */ /* 0x040fe40000000045 */
[C---:B------:R-:W-:Y:S02]  /*a2a0*/  FFMA R16, R3.reuse, R16, R71 ;  /* 0x0000001003107223 */ /* 0x040fe40000000047 */
[----:B------:R-:W-:Y:S02]  /*a2b0*/  FFMA R12, R0, R13, R12 ;  /* 0x0000000d000c7223 */ /* 0x000fe4000000000c */
        /* <DEDUP_REMOVED lines=8> */
[----:B------:R-:W-:Y:S02]  /*a340*/  FFMA R24, R5, R26, R24 ;  /* 0x0000001a05187223 */ /* 0x000fe40000000018 */
[C---:B------:R-:W-:Y:S02]  /*a350*/  FFMA R58, R2.reuse, R15, R12 ;  /* 0x0000000f023a7223 */ /* 0x040fe4000000000c */
[C---:B------:R-:W-:Y:S01]  /*a360*/  FFMA R60, R2.reuse, R19, R16 ;  /* 0x00000013023c7223 */ /* 0x040fe20000000010 */
[----:B------:R-:W3:Y:S01]  /*a370*/  LDS.128 R12, [0x1f00] ;  /* 0x001f0000ff0c7984 */ /* 0x000ee20000000c00 */
[----:B------:R-:W-:-:S03]  /*a380*/  FFMA R51, R2, R51, R50 ;  /* 0x0000003302337223 */ /* 0x000fc60000000032 */
[----:B------:R-:W4:Y:S01]  /*a390*/  LDS.128 R16, [0x2280] ;  /* 0x00228000ff107984 */ /* 0x000f220000000c00 */
[C---:B------:R-:W-:Y:S02]  /*a3a0*/  FFMA R50, R2.reuse, R23, R20 ;  /* 0x0000001702327223 */ /* 0x040fe40000000014 */
[C---:B0-----:R-:W-:Y:S01]  /*a3b0*/  FFMA R32, R3.reuse, R32, R41 ;  /* 0x0000002003207223 */ /* 0x041fe20000000029 */
[----:B------:R-:W0:Y:S01]  /*a3c0*/  LDS.128 R20, [0x2300] ;  /* 0x00230000ff147984 */ /* 0x000e220000000c00 */
[C---:B-1----:R-:W-:Y:S02]  /*a3d0*/  FFMA R8, R3.reuse, R8, R52 ;  /* 0x0000000803087223 */ /* 0x042fe40000000034 */
[----:B------:R-:W-:Y:S02]  /*a3e0*/  FFMA R52, R2, R27, R24 ;  /* 0x0000001b02347223 */ /* 0x000fe40000000018 */
[----:B--2---:R-:W-:Y:S01]  /*a3f0*/  FFMA R36, R3, R36, R40 ;  /* 0x0000002403247223 */ /* 0x004fe20000000028 */
[----:B------:R-:W1:Y:S04]  /*a400*/  LDS.128 R24, [0x1f80] ;  /* 0x001f8000ff187984 */ /* 0x000e680000000c00 */
[----:B------:R-:W2:Y:S01]  /*a410*/  LDS.128 R40, [0x2380] ;  /* 0x00238000ff287984 */ /* 0x000ea20000000c00 */
[----:B------:R-:W-:-:S02]  /*a420*/  FFMA R8, R0, R9, R8 ;  /* 0x0000000900087223 */ /* 0x000fc40000000008 */
[----:B------:R-:W-:Y:S02]  /*a430*/  FFMA R28, R3, R28, R77 ;  /* 0x0000001c031c7223 */ /* 0x000fe4000000004d */
[----:B------:R-:W-:Y:S02]  /*a440*/  FFMA R8, R5, R10, R8 ;  /* 0x0000000a05087223 */ /* 0x000fe40000000008 */
[----:B------:R-:W-:Y:S02]  /*a450*/  FFMA R28, R0, R29, R28 ;  /* 0x0000001d001c7223 */ /* 0x000fe4000000001c */
[----:B------:R-:W-:Y:S02]  /*a460*/  FFMA R59, R2, R11, R8 ;  /* 0x0000000b023b7223 */ /* 0x000fe40000000008 */
[----:B------:R-:W-:Y:S01]  /*a470*/  LDS.128 R8, [0x1c10] ;  /* 0x001c1000ff087984 */ /* 0x000fe20000000c00 */
[C---:B------:R-:W-:Y:S02]  /*a480*/  FFMA R45, R0.reuse, R45, R61 ;  /* 0x0000002d002d7223 */ /* 0x040fe4000000003d */
[----:B------:R-:W-:-:S02]  /*a490*/  FFMA R32, R0, R33, R32 ;  /* 0x0000002100207223 */ /* 0x000fc40000000020 */
[----:B------:R-:W-:Y:S02]  /*a4a0*/  FFMA R28, R5, R30, R28 ;  /* 0x0000001e051c7223 */ /* 0x000fe4000000001c */
[C---:B---3--:R-:W-:Y:S02]  /*a4b0*/  FFMA R12, R3.reuse, R12, R54 ;  /* 0x0000000c030c7223 */ /* 0x048fe40000000036 */
[C---:B----4-:R-:W-:Y:S02]  /*a4c0*/  FFMA R16, R3.reuse, R16, R7 ;  /* 0x0000001003107223 */ /* 0x050fe40000000007 */
[----:B------:R-:W3:Y:S01]  /*a4d0*/  LDS R7, [R53.X4+0x380] ;  /* 0x0003800035077984 */ /* 0x000ee20000004800 */
[----:B------:R-:W-:Y:S02]  /*a4e0*/  FFMA R12, R0, R13, R12 ;  /* 0x0000000d000c7223 */ /* 0x000fe4000000000c */
[C---:B0-----:R-:W-:Y:S02]  /*a4f0*/  FFMA R20, R3.reuse, R20, R6 ;  /* 0x0000001403147223 */ /* 0x041fe40000000006 */
[----:B------:R-:W0:Y:S01]  /*a500*/  LDS R6, [R53.X4+0x460] ;  /* 0x0004600035067984 */ /* 0x000e220000004800 */
[----:B-1----:R-:W-:-:S02]  /*a510*/  FFMA R24, R3, R24, R44 ;  /* 0x0000001803187223 */ /* 0x002fc4000000002c */
[----:B--2---:R-:W-:Y:S02]  /*a520*/  FFMA R40, R3, R40, R56 ;  /* 0x0000002803287223 */ /* 0x004fe40000000038 */
[C---:B------:R-:W-:Y:S01]  /*a530*/  FFMA R45, R5.reuse, R46, R45 ;  /* 0x0000002e052d7223 */ /* 0x040fe2000000002d */
[----:B------:R-:W1:Y:S01]  /*a540*/  LDS R3, [R53.X4+0x540] ;  /* 0x0005400035037984 */ /* 0x000e620000004800 */
[C---:B------:R-:W-:Y:S02]  /*a550*/  FFMA R36, R0.reuse, R37, R36 ;  /* 0x0000002500247223 */ /* 0x040fe40000000024 */
[C---:B------:R-:W-:Y:S02]  /*a560*/  FFMA R32, R5.reuse, R34, R32 ;  /* 0x0000002205207223 */ /* 0x040fe40000000020 */
[----:B------:R-:W-:Y:S02]  /*a570*/  FFMA R16, R0, R17, R16 ;  /* 0x0000001100107223 */ /* 0x000fe40000000010 */
[----:B------:R-:W-:-:S02]  /*a580*/  FFMA R14, R5, R14, R12 ;  /* 0x0000000e050e7223 */ /* 0x000fc4000000000c */
[C---:B------:R-:W-:Y:S02]  /*a590*/  FFMA R20, R0.reuse, R21, R20 ;  /* 0x0000001500147223 */ /* 0x040fe40000000014 */
[C---:B------:R-:W-:Y:S02]  /*a5a0*/  FFMA R24, R0.reuse, R25, R24 ;  /* 0x0000001900187223 */ /* 0x040fe40000000018 */
[----:B------:R-:W-:Y:S02]  /*a5b0*/  FFMA R40, R0, R41, R40 ;  /* 0x0000002900287223 */ /* 0x000fe40000000028 */
[----:B------:R-:W-:Y:S01]  /*a5c0*/  FFMA R55, R2, R31, R28 ;  /* 0x0000001f02377223 */ /* 0x000fe2000000001c */
[----:B------:R-:W-:Y:S01]  /*a5d0*/  LDS R0, [R53.X4+0x620] ;  /* 0x0006200035007984 */ /* 0x000fe20000004800 */
[C---:B------:R-:W-:Y:S02]  /*a5e0*/  FFMA R36, R5.reuse, R38, R36 ;  /* 0x0000002605247223 */ /* 0x040fe40000000024 */
[C---:B------:R-:W-:Y:S01]  /*a5f0*/  FFMA R18, R5.reuse, R18, R16 ;  /* 0x0000001205127223 */ /* 0x040fe20000000010 */
[----:B------:R-:W2:Y:S01]  /*a600*/  LDS.128 R28, [0x2010] ;  /* 0x00201000ff1c7984 */ /* 0x000ea20000000c00 */
[----:B------:R-:W-:-:S02]  /*a610*/  FFMA R22, R5, R22, R20 ;  /* 0x0000001605167223 */ /* 0x000fc40000000014 */
[C---:B------:R-:W-:Y:S02]  /*a620*/  FFMA R24, R5.reuse, R26, R24 ;  /* 0x0000001a05187223 */ /* 0x040fe40000000018 */
[----:B------:R-:W-:Y:S02]  /*a630*/  FFMA R42, R5, R42, R40 ;  /* 0x0000002a052a7223 */ /* 0x000fe40000000028 */
[C---:B------:R-:W-:Y:S02]  /*a640*/  FFMA R49, R2.reuse, R47, R45 ;  /* 0x0000002f02317223 */ /* 0x040fe4000000002d */
[C---:B------:R-:W-:Y:S01]  /*a650*/  FFMA R61, R2.reuse, R35, R32 ;  /* 0x00000023023d7223 */ /* 0x040fe20000000020 */
[----:B------:R-:W4:Y:S01]  /*a660*/  LDS.128 R44, [0x1d10] ;  /* 0x001d1000ff2c7984 */ /* 0x000f220000000c00 */
[----:B------:R-:W-:-:S03]  /*a670*/  FFMA R5, R2, R15, R14 ;  /* 0x0000000f02057223 */ /* 0x000fc6000000000e */
[----:B------:R-:W5:Y:S01]  /*a680*/  LDS.128 R32, [0x1c90] ;  /* 0x001c9000ff207984 */ /* 0x000f620000000c00 */
[----:B------:R-:W-:-:S03]  /*a690*/  FFMA R56, R2, R19, R18 ;  /* 0x0000001302387223 */ /* 0x000fc60000000012 */
[----:B------:R-:W5:Y:S01]  /*a6a0*/  LDS.128 R12, [0x2110] ;  /* 0x00211000ff0c7984 */ /* 0x000f620000000c00 */
[----:B------:R-:W-:-:S03]  /*a6b0*/  FFMA R54, R2, R39, R36 ;  /* 0x0000002702367223 */ /* 0x000fc60000000024 */
[----:B------:R-:W5:Y:S04]  /*a6c0*/  LDS.128 R16, [0x1d90] ;  /* 0x001d9000ff107984 */ /* 0x000f680000000c00 */
[----:B------:R-:W5:Y:S01]  /*a6d0*/  LDS.128 R36, [0x2090] ;  /* 0x00209000ff247984 */ /* 0x000f620000000c00 */
[----:B---3--:R-:W-:-:S04]  /*a6e0*/  FFMA R8, R7, R8, R49 ;  /* 0x0000000807087223 */ /* 0x008fc80000000031 */
[----:B0-----:R-:W-:-:S04]  /*a6f0*/  FFMA R8, R6, R9, R8 ;  /* 0x0000000906087223 */ /* 0x001fc80000000008 */
[----:B-1----:R-:W-:Y:S02]  /*a700*/  FFMA R8, R3, R10, R8 ;  /* 0x0000000a03087223 */ /* 0x002fe40000000008 */
[----:B--2---:R-:W-:-:S04]  /*a710*/  FFMA R28, R7, R28, R48 ;  /* 0x0000001c071c7223 */ /* 0x004fc80000000030 */
[----:B------:R-:W-:Y:S02]  /*a720*/  FFMA R28, R6, R29, R28 ;  /* 0x0000001d061c7223 */ /* 0x000fe4000000001c */
[C---:B----4-:R-:W-:Y:S02]  /*a730*/  FFMA R44, R7.reuse, R44, R60 ;  /* 0x0000002c072c7223 */ /* 0x050fe4000000003c */
[C---:B-----5:R-:W-:Y:S02]  /*a740*/  FFMA R32, R7.reuse, R32, R51 ;  /* 0x0000002007207223 */ /* 0x060fe40000000033 */
[----:B------:R-:W-:Y:S02]  /*a750*/  FFMA R51, R0, R11, R8 ;  /* 0x0000000b00337223 */ /* 0x000fe40000000008 */
[----:B------:R-:W-:Y:S01]  /*a760*/  FFMA R12, R7, R12, R50 ;  /* 0x0000000c070c7223 */ /* 0x000fe20000000032 */
[----:B------:R-:W0:Y:S01]  /*a770*/  LDS.128 R8, [0x1e10] ;  /* 0x001e1000ff087984 */ /* 0x000e220000000c00 */
[----:B------:R-:W-:-:S02]  /*a780*/  FFMA R44, R6, R45, R44 ;  /* 0x0000002d062c7223 */ /* 0x000fc4000000002c */
[C---:B------:R-:W-:Y:S01]  /*a790*/  FFMA R12, R6.reuse, R13, R12 ;  /* 0x0000000d060c7223 */ /* 0x040fe2000000000c */
[----:B------:R-:W-:Y:S01]  /*a7a0*/  LDS R45, [R53.X4+0x700] ;  /* 0x00070000352d7984 */ /* 0x000fe20000004800 */
[----:B------:R-:W-:Y:S02]  /*a7b0*/  FFMA R16, R7, R16, R52 ;  /* 0x0000001007107223 */ /* 0x000fe40000000034 */
[----:B------:R-:W-:Y:S01]  /*a7c0*/  FFMA R28, R3, R30, R28 ;  /* 0x0000001e031c7223 */ /* 0x000fe2000000001c */
[----:B------:R-:W-:Y:S01]  /*a7d0*/  LDS R50, [R53.X4+0x7e0] ;  /* 0x0007e00035327984 */ /* 0x000fe20000004800 */
[----:B------:R-:W-:Y:S02]  /*a7e0*/  FFMA R32, R6, R33, R32 ;  /* 0x0000002106207223 */ /* 0x000fe40000000020 */
[----:B------:R-:W-:Y:S02]  /*a7f0*/  FFMA R36, R7, R36, R58 ;  /* 0x0000002407247223 */ /* 0x000fe4000000003a */
[----:B------:R-:W-:-:S02]  /*a800*/  FFMA R44, R3, R46, R44 ;  /* 0x0000002e032c7223 */ /* 0x000fc4000000002c */
[C---:B------:R-:W-:Y:S02]  /*a810*/  FFMA R12, R3.reuse, R14, R12 ;  /* 0x0000000e030c7223 */ /* 0x040fe4000000000c */
[C---:B------:R-:W-:Y:S02]  /*a820*/  FFMA R16, R6.reuse, R17, R16 ;  /* 0x0000001106107223 */ /* 0x040fe40000000010 */
[----:B------:R-:W-:Y:S02]  /*a830*/  FFMA R32, R3, R34, R32 ;  /* 0x0000002203207223 */ /* 0x000fe40000000020 */
[----:B------:R-:W-:Y:S02]  /*a840*/  FFMA R36, R6, R37, R36 ;  /* 0x0000002506247223 */ /* 0x000fe40000000024 */
[C---:B------:R-:W-:Y:S02]  /*a850*/  FFMA R48, R0.reuse, R31, R28 ;  /* 0x0000001f00307223 */ /* 0x040fe4000000001c */
[----:B------:R-:W1:Y:S01]  /*a860*/  LDS.128 R28, [0x2290] ;  /* 0x00229000ff1c7984 */ /* 0x000e620000000c00 */
[----:B------:R-:W-:-:S02]  /*a870*/  FFMA R47, R0, R47, R44 ;  /* 0x0000002f002f7223 */ /* 0x000fc4000000002c */
[C---:B------:R-:W-:Y:S02]  /*a880*/  FFMA R16, R3.reuse, R18, R16 ;  /* 0x0000001203107223 */ /* 0x040fe40000000010 */
[----:B------:R-:W-:Y:S02]  /*a890*/  FFMA R62, R2, R23, R22 ;  /* 0x00000017023e7223 */ /* 0x000fe40000000016 */
[----:B------:R-:W-:Y:S01]  /*a8a0*/  FFMA R36, R3, R38, R36 ;  /* 0x0000002603247223 */ /* 0x000fe20000000024 */
[----:B------:R-:W2:Y:S01]  /*a8b0*/  LDS.128 R20, [0x2190] ;  /* 0x00219000ff147984 */ /* 0x000ea20000000c00 */
[C---:B------:R-:W-:Y:S02]  /*a8c0*/  FFMA R44, R0.reuse, R15, R12 ;  /* 0x0000000f002c7223 */ /* 0x040fe4000000000c */
[----:B------:R-:W-:Y:S01]  /*a8d0*/  FFMA R49, R0, R35, R32 ;  /* 0x0000002300317223 */ /* 0x000fe20000000020 */
[----:B------:R-:W3:Y:S01]  /*a8e0*/  LDS.128 R12, [0x1f10] ;  /* 0x001f1000ff0c7984 */ /* 0x000ee20000000c00 */
[----:B------:R-:W-:-:S03]  /*a8f0*/  FFMA R63, R2, R27, R24 ;  /* 0x0000001b023f7223 */ /* 0x000fc60000000018 */
[----:B------:R-:W4:Y:S01]  /*a900*/  LDS.128 R32, [0x2210] ;  /* 0x00221000ff207984 */ /* 0x000f220000000c00 */
[----:B------:R-:W-:-:S03]  /*a910*/  FFMA R46, R0, R19, R16 ;  /* 0x00000013002e7223 */ /* 0x000fc60000000010 */
[----:B------:R-:W5:Y:S01]  /*a920*/  LDS.128 R24, [0x1e90] ;  /* 0x001e9000ff187984 */ /* 0x000f620000000c00 */
[----:B------:R-:W-:Y:S02]  /*a930*/  FFMA R2, R2, R43, R42 ;  /* 0x0000002b02027223 */ /* 0x000fe4000000002a */
[----:B------:R-:W-:Y:S01]  /*a940*/  FFMA R52, R0, R39, R36 ;  /* 0x0000002700347223 */ /* 0x000fe20000000024 */
[----:B------:R-:W5:Y:S04]  /*a950*/  LDS.128 R16, [0x2310] ;  /* 0x00231000ff107984 */ /* 0x000f680000000c00 */
[----:B------:R-:W5:Y:S04]  /*a960*/  LDS.128 R36, [0x1f90] ;  /* 0x001f9000ff247984 */ /* 0x000f680000000c00 */
[----:B------:R-:W5:Y:S01]  /*a970*/  LDS.128 R40, [0x2390] ;  /* 0x00239000ff287984 */ /* 0x000f620000000c00 */
[----:B0-----:R-:W-:-:S04]  /*a980*/  FFMA R8, R7, R8, R59 ;  /* 0x0000000807087223 */ /* 0x001fc8000000003b */
[C---:B------:R-:W-:Y:S02]  /*a990*/  FFMA R8, R6.reuse, R9, R8 ;  /* 0x0000000906087223 */ /* 0x040fe40000000008 */
[----:B-1----:R-:W-:Y:S02]  /*a9a0*/  FFMA R28, R7, R28, R56 ;  /* 0x0000001c071c7223 */ /* 0x002fe40000000038 */
[----:B------:R-:W-:Y:S02]  /*a9b0*/  FFMA R8, R3, R10, R8 ;  /* 0x0000000a03087223 */ /* 0x000fe40000000008 */
[----:B------:R-:W-:Y:S02]  /*a9c0*/  FFMA R28, R6, R29, R28 ;  /* 0x0000001d061c7223 */ /* 0x000fe4000000001c */
[----:B------:R-:W-:Y:S02]  /*a9d0*/  FFMA R58, R0, R11, R8 ;  /* 0x0000000b003a7223 */ /* 0x000fe40000000008 */
[C---:B--2---:R-:W-:Y:S01]  /*a9e0*/  FFMA R20, R7.reuse, R20, R55 ;  /* 0x0000001407147223 */ /* 0x044fe20000000037 */
[----:B------:R-:W0:Y:S01]  /*a9f0*/  LDS.128 R8, [0x1c20] ;  /* 0x001c2000ff087984 */ /* 0x000e220000000c00 */
[----:B---3--:R-:W-:-:S02]  /*aa00*/  FFMA R5, R7, R12, R5 ;  /* 0x0000000c07057223 */ /* 0x008fc40000000005 */
[C---:B----4-:R-:W-:Y:S02]  /*aa10*/  FFMA R32, R7.reuse, R32, R61 ;  /* 0x0000002007207223 */ /* 0x050fe4000000003d */
[C---:B------:R-:W-:Y:S02]  /*aa20*/  FFMA R20, R6.reuse, R21, R20 ;  /* 0x0000001506147223 */ /* 0x040fe40000000014 */
[C---:B-----5:R-:W-:Y:S02]  /*aa30*/  FFMA R24, R7.reuse, R24, R54 ;  /* 0x0000001807187223 */ /* 0x060fe40000000036 */
[C---:B------:R-:W-:Y:S02]  /*aa40*/  FFMA R5, R6.reuse, R13, R5 ;  /* 0x0000000d06057223 */ /* 0x040fe40000000005 */
[----:B------:R-:W-:Y:S02]  /*aa50*/  FFMA R16, R7, R16, R62 ;  /* 0x0000001007107223 */ /* 0x000fe4000000003e */
[----:B------:R-:W-:-:S02]  /*aa60*/  FFMA R32, R6, R33, R32 ;  /* 0x0000002106207223 */ /* 0x000fc40000000020 */
[----:B------:R-:W-:Y:S02]  /*aa70*/  FFMA R30, R3, R30, R28 ;  /* 0x0000001e031e7223 */ /* 0x000fe4000000001c */
[C---:B------:R-:W-:Y:S02]  /*aa80*/  FFMA R36, R7.reuse, R36, R63 ;  /* 0x0000002407247223 */ /* 0x040fe4000000003f */
[----:B------:R-:W-:Y:S02]  /*aa90*/  FFMA R2, R7, R40, R2 ;  /* 0x0000002807027223 */ /* 0x000fe40000000002 */
[----:B------:R-:W-:Y:S02]  /*aaa0*/  FFMA R24, R6, R25, R24 ;  /* 0x0000001906187223 */ /* 0x000fe40000000018 */
[C---:B------:R-:W-:Y:S02]  /*aab0*/  FFMA R20, R3.reuse, R22, R20 ;  /* 0x0000001603147223 */ /* 0x040fe40000000014 */
[----:B------:R-:W-:-:S02]  /*aac0*/  FFMA R14, R3, R14, R5 ;  /* 0x0000000e030e7223 */ /* 0x000fc40000000005 */
[C---:B------:R-:W-:Y:S01]  /*aad0*/  FFMA R16, R6.reuse, R17, R16 ;  /* 0x0000001106107223 */ /* 0x040fe20000000010 */
[----:B------:R-:W1:Y:S01]  /*aae0*/  LDS R5, [R53.X4+0x8c0] ;  /* 0x0008c00035057984 */ /* 0x000e620000004800 */
[C---:B------:R-:W-:Y:S02]  /*aaf0*/  FFMA R32, R3.reuse, R34, R32 ;  /* 0x0000002203207223 */ /* 0x040fe40000000020 */
[C---:B------:R-:W-:Y:S02]  /*ab00*/  FFMA R36, R6.reuse, R37, R36 ;  /* 0x0000002506247223 */ /* 0x040fe40000000024 */
[----:B------:R-:W-:Y:S02]  /*ab10*/  FFMA R41, R6, R41, R2 ;  /* 0x0000002906297223 */ /* 0x000fe40000000002 */
[----:B------:R-:W-:Y:S01]  /*ab20*/  FFMA R24, R3, R26, R24 ;  /* 0x0000001a03187223 */ /* 0x000fe20000000018 */
[----:B------:R-:W-:Y:S01]  /*ab30*/  LDS R2, [R53.X4+0x9a0] ;  /* 0x0009a00035027984 */ /* 0x000fe20000004800 */
[----:B------:R-:W-:-:S02]  /*ab40*/  FFMA R6, R0, R31, R30 ;  /* 0x0000001f00067223 */ /* 0x000fc4000000001e */
[C---:B------:R-:W-:Y:S01]  /*ab50*/  FFMA R16, R3.reuse, R18, R16 ;  /* 0x0000001203107223 */ /* 0x040fe20000000010 */
[----:B------:R-:W2:Y:S01]  /*ab60*/  LDS.128 R28, [0x1d20] ;  /* 0x001d2000ff1c7984 */ /* 0x000ea20000000c00 */
[C---:B------:R-:W-:Y:S02]  /*ab70*/  FFMA R54, R0.reuse, R23, R20 ;  /* 0x0000001700367223 */ /* 0x040fe40000000014 */
[C---:B------:R-:W-:Y:S01]  /*ab80*/  FFMA R7, R0.reuse, R15, R14 ;  /* 0x0000000f00077223 */ /* 0x040fe2000000000e */
[----:B------:R-:W3:Y:S01]  /*ab90*/  LDS.128 R20, [0x2020] ;  /* 0x00202000ff147984 */ /* 0x000ee20000000c00 */
[C---:B------:R-:W-:Y:S02]  /*aba0*/  FFMA R59, R0.reuse, R35, R32 ;  /* 0x00000023003b7223 */ /* 0x040fe40000000020 */
[----:B------:R-:W-:Y:S01]  /*abb0*/  FFMA R36, R3, R38, R36 ;  /* 0x0000002603247223 */ /* 0x000fe20000000024 */
[----:B------:R-:W4:Y:S01]  /*abc0*/  LDS.128 R12, [0x2120] ;  /* 0x00212000ff0c7984 */ /* 0x000f220000000c00 */
[----:B------:R-:W-:-:S02]  /*abd0*/  FFMA R60, R0, R27, R24 ;  /* 0x0000001b003c7223 */ /* 0x000fc40000000018 */
[----:B------:R-:W-:Y:S01]  /*abe0*/  FFMA R41, R3, R42, R41 ;  /* 0x0000002a03297223 */ /* 0x000fe20000000029 */
[----:B------:R-:W5:Y:S01]  /*abf0*/  LDS.128 R32, [0x20a0] ;  /* 0x0020a000ff207984 */ /* 0x000f620000000c00 */
[----:B------:R-:W-:-:S03]  /*ac00*/  FFMA R3, R0, R19, R16 ;  /* 0x0000001300037223 */ /* 0x000fc60000000010 */
[----:B------:R-:W5:Y:S01]  /*ac10*/  LDS.128 R24, [0x1ca0] ;  /* 0x001ca000ff187984 */ /* 0x000f620000000c00 */
[----:B------:R-:W-:-:S03]  /*ac20*/  FFMA R40, R0, R39, R36 ;  /* 0x0000002700287223 */ /* 0x000fc60000000024 */
[----:B------:R-:W5:Y:S04]  /*ac30*/  LDS.128 R16, [0x21a0] ;  /* 0x0021a000ff107984 */ /* 0x000f680000000c00 */
[----:B------:R-:W5:Y:S01]  /*ac40*/  LDS.128 R36, [0x1da0] ;  /* 0x001da000ff247984 */ /* 0x000f620000000c00 */
[----:B0-----:R-:W-:-:S04]  /*ac50*/  FFMA R8, R45, R8, R51 ;  /* 0x000000082d087223 */ /* 0x001fc80000000033 */
[----:B------:R-:W-:-:S04]  /*ac60*/  FFMA R8, R50, R9, R8 ;  /* 0x0000000932087223 */ /* 0x000fc80000000008 */
[----:B-1----:R-:W-:Y:S02]  /*ac70*/  FFMA R8, R5, R10, R8 ;  /* 0x0000000a05087223 */ /* 0x002fe40000000008 */
[C---:B--2---:R-:W-:Y:S02]  /*ac80*/  FFMA R28, R45.reuse, R28, R47 ;  /* 0x0000001c2d1c7223 */ /* 0x044fe4000000002f */
[----:B------:R-:W-:Y:S02]  /*ac90*/  FFMA R55, R2, R11, R8 ;  /* 0x0000000b02377223 */ /* 0x000fe40000000008 */
[C---:B---3--:R-:W-:Y:S01]  /*aca0*/  FFMA R20, R45.reuse, R20, R48 ;  /* 0x000000142d147223 */ /* 0x048fe20000000030 */
[----:B------:R-:W0:Y:S01]  /*acb0*/  LDS.128 R8, [0x1e20] ;  /* 0x001e2000ff087984 */ /* 0x000e220000000c00 */
[----:B------:R-:W-:Y:S02]  /*acc0*/  FFMA R28, R50, R29, R28 ;  /* 0x0000001d321c7223 */ /* 0x000fe4000000001c */
[----:B----4-:R-:W-:-:S02]  /*acd0*/  FFMA R12, R45, R12, R44 ;  /* 0x0000000c2d0c7223 */ /* 0x010fc4000000002c */
[C---:B-----5:R-:W-:Y:S02]  /*ace0*/  FFMA R32, R45.reuse, R32, R52 ;  /* 0x000000202d207223 */ /* 0x060fe40000000034 */
[C---:B------:R-:W-:Y:S02]  /*acf0*/  FFMA R20, R50.reuse, R21, R20 ;  /* 0x0000001532147223 */ /* 0x040fe40000000014 */
[C---:B------:R-:W-:Y:S02]  /*ad00*/  FFMA R24, R45.reuse, R24, R49 ;  /* 0x000000182d187223 */ /* 0x040fe40000000031 */
[C---:B------:R-:W-:Y:S02]  /*ad10*/  FFMA R12, R50.reuse, R13, R12 ;  /* 0x0000000d320c7223 */ /* 0x040fe4000000000c */
[----:B------:R-:W-:Y:S02]  /*ad20*/  FFMA R16, R45, R16, R54 ;  /* 0x000000102d107223 */ /* 0x000fe40000000036 */
[----:B------:R-:W-:-:S02]  /*ad30*/  FFMA R32, R50, R33, R32 ;  /* 0x0000002132207223 */ /* 0x000fc40000000020 */
[----:B------:R-:W-:Y:S02]  /*ad40*/  FFMA R28, R5, R30, R28 ;  /* 0x0000001e051c7223 */ /* 0x000fe4000000001c */
[C---:B------:R-:W-:Y:S02]  /*ad50*/  FFMA R24, R50.reuse, R25, R24 ;  /* 0x0000001932187223 */ /* 0x040fe40000000018 */
[----:B------:R-:W-:Y:S02]  /*ad60*/  FFMA R36, R45, R36, R46 ;  /* 0x000000242d247223 */ /* 0x000fe4000000002e */
[C---:B------:R-:W-:Y:S02]  /*ad70*/  FFMA R20, R5.reuse, R22, R20 ;  /* 0x0000001605147223 */ /* 0x040fe40000000014 */
[----:B------:R-:W-:Y:S02]  /*ad80*/  FFMA R12, R5, R14, R12 ;  /* 0x0000000e050c7223 */ /* 0x000fe4000000000c */
[----:B------:R-:W-:-:S02]  /*ad90*/  FFMA R16, R50, R17, R16 ;  /* 0x0000001132107223 */ /* 0x000fc40000000010 */
[C---:B------:R-:W-:Y:S02]  /*ada0*/  FFMA R32, R5.reuse, R34, R32 ;  /* 0x0000002205207223 */ /* 0x040fe40000000020 */
[C---:B------:R-:W-:Y:S02]  /*adb0*/  FFMA R24, R5.reuse, R26, R24 ;  /* 0x0000001a05187223 */ /* 0x040fe40000000018 */
[----:B------:R-:W-:Y:S02]  /*adc0*/  FFMA R36, R50, R37, R36 ;  /* 0x0000002532247223 */ /* 0x000fe40000000024 */
[C---:B------:R-:W-:Y:S02]  /*add0*/  FFMA R54, R2.reuse, R31, R28 ;  /* 0x0000001f02367223 */ /* 0x040fe4000000001c */
[----:B------:R-:W1:Y:S01]  /*ade0*/  LDS.128 R28, [0x1fa0] ;  /* 0x001fa000ff1c7984 */ /* 0x000e620000000c00 */
[----:B------:R-:W-:Y:S02]  /*adf0*/  FFMA R16, R5, R18, R16 ;  /* 0x0000001205107223 */ /* 0x000fe40000000010 */
[----:B------:R-:W-:-:S02]  /*ae00*/  FFMA R56, R2, R23, R20 ;  /* 0x0000001702387223 */ /* 0x000fc40000000014 */
[C---:B------:R-:W-:Y:S01]  /*ae10*/  FFMA R51, R2.reuse, R15, R12 ;  /* 0x0000000f02337223 */ /* 0x040fe2000000000c */
        /* <DEDUP_REMOVED lines=8> */
[----:B------:R-:W-:-:S03]  /*aea0*/  FFMA R48, R2, R39, R36 ;  /* 0x0000002702307223 */ /* 0x000fc60000000024 */
[----:B------:R-:W5:Y:S04]  /*aeb0*/  LDS.128 R16, [0x1f20] ;  /* 0x001f2000ff107984 */ /* 0x000f680000000c00 */
[----:B------:R-:W5:Y:S01]  /*aec0*/  LDS.128 R36, [0x23a0] ;  /* 0x0023a000ff247984 */ /* 0x000f620000000c00 */
[----:B0-----:R-:W-:-:S04]  /*aed0*/  FFMA R8, R45, R8, R58 ;  /* 0x000000082d087223 */ /* 0x001fc8000000003a */
[----:B------:R-:W-:-:S04]  /*aee0*/  FFMA R8, R50, R9, R8 ;  /* 0x0000000932087223 */ /* 0x000fc80000000008 */
[----:B------:R-:W-:Y:S02]  /*aef0*/  FFMA R10, R5, R10, R8 ;  /* 0x0000000a050a7223 */ /* 0x000fe40000000008 */
[C---:B-1----:R-:W-:Y:S02]  /*af00*/  FFMA R28, R45.reuse, R28, R40 ;  /* 0x0000001c2d1c7223 */ /* 0x042fe40000000028 */
[----:B------:R-:W-:Y:S02]  /*af10*/  FFMA R43, R0, R43, R41 ;  /* 0x0000002b002b7223 */ /* 0x000fe40000000029 */
[----:B------:R-:W-:Y:S01]  /*af20*/  FFMA R64, R2, R11, R10 ;  /* 0x0000000b02407223 */ /* 0x000fe2000000000a */
[----:B------:R-:W-:Y:S01]  /*af30*/  LDS R0, [R53.X4+0xb60] ;  /* 0x000b600035007984 */ /* 0x000fe20000004800 */
[C---:B--2---:R-:W-:Y:S02]  /*af40*/  FFMA R20, R45.reuse, R20, R59 ;  /* 0x000000142d147223 */ /* 0x044fe4000000003b */
[----:B------:R-:W-:Y:S01]  /*af50*/  FFMA R28, R50, R29, R28 ;  /* 0x0000001d321c7223 */ /* 0x000fe2000000001c */
[----:B------:R-:W-:Y:S01]  /*af60*/  LDS.128 R8, [0x1cb0] ;  /* 0x001cb000ff087984 */ /* 0x000fe20000000c00 */
[----:B---3--:R-:W-:-:S02]  /*af70*/  FFMA R6, R45, R12, R6 ;  /* 0x0000000c2d067223 */ /* 0x008fc40000000006 */
[C---:B----4-:R-:W-:Y:S02]  /*af80*/  FFMA R32, R45.reuse, R32, R3 ;  /* 0x000000202d207223 */ /* 0x050fe40000000003 */
[----:B------:R-:W0:Y:S01]  /*af90*/  LDS R3, [R53.X4+0xa80] ;  /* 0x000a800035037984 */ /* 0x000e220000004800 */
[C---:B-----5:R-:W-:Y:S02]  /*afa0*/  FFMA R24, R45.reuse, R24, R60 ;  /* 0x000000182d187223 */ /* 0x060fe4000000003c */
[C---:B------:R-:W-:Y:S02]  /*afb0*/  FFMA R20, R50.reuse, R21, R20 ;  /* 0x0000001532147223 */ /* 0x040fe40000000014 */
[----:B------:R-:W-:Y:S02]  /*afc0*/  FFMA R6, R50, R13, R6 ;  /* 0x0000000d32067223 */ /* 0x000fe40000000006 */
[----:B------:R-:W-:Y:S02]  /*afd0*/  FFMA R7, R45, R16, R7 ;  /* 0x000000102d077223 */ /* 0x000fe40000000007 */
[----:B------:R-:W-:-:S02]  /*afe0*/  FFMA R28, R5, R30, R28 ;  /* 0x0000001e051c7223 */ /* 0x000fc4000000001c */
[C---:B------:R-:W-:Y:S02]  /*aff0*/  FFMA R25, R50.reuse, R25, R24 ;  /* 0x0000001932197223 */ /* 0x040fe40000000018 */
[----:B------:R-:W-:Y:S02]  /*b000*/  FFMA R36, R45, R36, R43 ;  /* 0x000000242d247223 */ /* 0x000fe4000000002b */
[----:B------:R-:W1:Y:S01]  /*b010*/  LDS.128 R40, [0x1c30] ;  /* 0x001c3000ff287984 */ /* 0x000e620000000c00 */
[C---:B------:R-:W-:Y:S02]  /*b020*/  FFMA R22, R5.reuse, R22, R20 ;  /* 0x0000001605167223 */ /* 0x040fe40000000014 */
[C---:B------:R-:W-:Y:S01]  /*b030*/  FFMA R6, R5.reuse, R14, R6 ;  /* 0x0000000e05067223 */ /* 0x040fe20000000006 */
[----:B------:R-:W-:Y:S01]  /*b040*/  LDS.128 R44, [0x2030] ;  /* 0x00203000ff2c7984 */ /* 0x000fe20000000c00 */
[----:B------:R-:W-:Y:S02]  /*b050*/  FFMA R17, R50, R17, R7 ;  /* 0x0000001132117223 */ /* 0x000fe40000000007 */
[----:B------:R-:W-:Y:S01]  /*b060*/  FFMA R25, R5, R26, R25 ;  /* 0x0000001a05197223 */ /* 0x000fe20000000019 */
[----:B------:R-:W2:Y:S01]  /*b070*/  LDS R7, [R53.X4+0xc40] ;  /* 0x000c400035077984 */ /* 0x000ea20000004800 */
[----:B------:R-:W-:-:S02]  /*b080*/  FFMA R60, R2, R31, R28 ;  /* 0x0000001f023c7223 */ /* 0x000fc4000000001c */
[C---:B------:R-:W-:Y:S01]  /*b090*/  FFMA R59, R2.reuse, R15, R6 ;  /* 0x0000000f023b7223 */ /* 0x040fe20000000006 */
[----:B------:R-:W3:Y:S01]  /*b0a0*/  LDS.128 R28, [0x21b0] ;  /* 0x0021b000ff1c7984 */ /* 0x000ee20000000c00 */
[----:B------:R-:W-:-:S03]  /*b0b0*/  FFMA R62, R2, R23, R22 ;  /* 0x00000017023e7223 */ /* 0x000fc60000000016 */
[----:B------:R-:W4:Y:S01]  /*b0c0*/  LDS.128 R12, [0x1d30] ;  /* 0x001d3000ff0c7984 */ /* 0x000f220000000c00 */
[----:B------:R-:W-:-:S03]  /*b0d0*/  FFMA R58, R2, R27, R25 ;  /* 0x0000001b023a7223 */ /* 0x000fc60000000019 */
[----:B------:R-:W5:Y:S04]  /*b0e0*/  LDS.128 R20, [0x20b0] ;  /* 0x0020b000ff147984 */ /* 0x000f680000000c00 */
[----:B------:R-:W5:Y:S04]  /*b0f0*/  LDS R6, [R53.X4+0xd20] ;  /* 0x000d200035067984 */ /* 0x000f680000004800 */
[----:B------:R-:W5:Y:S01]  /*b100*/  LDS.128 R24, [0x2130] ;  /* 0x00213000ff187984 */ /* 0x000f620000000c00 */
[----:B0-----:R-:W-:Y:S02]  /*b110*/  FFMA R8, R3, R8, R52 ;  /* 0x0000000803087223 */ /* 0x001fe40000000034 */
[----:B------:R-:W-:-:S02]  /*b120*/  FFMA R32, R50, R33, R32 ;  /* 0x0000002132207223 */ /* 0x000fc40000000020 */
[----:B------:R-:W-:Y:S02]  /*b130*/  FFMA R36, R50, R37, R36 ;  /* 0x0000002532247223 */ /* 0x000fe40000000024 */
[C---:B------:R-:W-:Y:S02]  /*b140*/  FFMA R17, R5.reuse, R18, R17 ;  /* 0x0000001205117223 */ /* 0x040fe40000000011 */
[----:B------:R-:W-:Y:S02]  /*b150*/  FFMA R8, R0, R9, R8 ;  /* 0x0000000900087223 */ /* 0x000fe40000000008 */
[C---:B------:R-:W-:Y:S02]  /*b160*/  FFMA R32, R5.reuse, R34, R32 ;  /* 0x0000002205207223 */ /* 0x040fe40000000020 */
[----:B------:R-:W-:Y:S02]  /*b170*/  FFMA R36, R5, R38, R36 ;  /* 0x0000002605247223 */ /* 0x000fe40000000024 */
[----:B-1----:R-:W-:-:S02]  /*b180*/  FFMA R40, R3, R40, R55 ;  /* 0x0000002803287223 */ /* 0x002fc40000000037 */
[----:B------:R-:W-:Y:S02]  /*b190*/  FFMA R5, R2, R19, R17 ;  /* 0x0000001302057223 */ /* 0x000fe40000000011 */
[----:B------:R-:W0:Y:S01]  /*b1a0*/  LDS.128 R16, [0x1e30] ;  /* 0x001e3000ff107984 */ /* 0x000e220000000c00 */
[----:B--2---:R-:W-:Y:S02]  /*b1b0*/  FFMA R8, R7, R10, R8 ;  /* 0x0000000a07087223 */ /* 0x004fe40000000008 */
[----:B------:R-:W-:Y:S02]  /*b1c0*/  FFMA R40, R0, R41, R40 ;  /* 0x0000002900287223 */ /* 0x000fe40000000028 */
[----:B---3--:R-:W-:Y:S02]  /*b1d0*/  FFMA R28, R3, R28, R49 ;  /* 0x0000001c031c7223 */ /* 0x008fe40000000031 */
[----:B------:R-:W-:Y:S02]  /*b1e0*/  FFMA R40, R7, R42, R40 ;  /* 0x0000002a07287223 */ /* 0x000fe40000000028 */
[----:B----4-:R-:W-:-:S02]  /*b1f0*/  FFMA R12, R3, R12, R54 ;  /* 0x0000000c030c7223 */ /* 0x010fc40000000036 */
[----:B------:R-:W-:Y:S02]  /*b200*/  FFMA R28, R0, R29, R28 ;  /* 0x0000001d001c7223 */ /* 0x000fe4000000001c */
[C---:B-----5:R-:W-:Y:S02]  /*b210*/  FFMA R20, R3.reuse, R20, R63 ;  /* 0x0000001403147223 */ /* 0x060fe4000000003f */
[C---:B------:R-:W-:Y:S02]  /*b220*/  FFMA R56, R3.reuse, R44, R56 ;  /* 0x0000002c03387223 */ /* 0x040fe40000000038 */
[----:B------:R-:W-:Y:S02]  /*b230*/  FFMA R55, R6, R11, R8 ;  /* 0x0000000b06377223 */ /* 0x000fe40000000008 */
[----:B------:R-:W1:Y:S01]  /*b240*/  LDS.128 R8, [0x1f30] ;  /* 0x001f3000ff087984 */ /* 0x000e620000000c00 */
[----:B------:R-:W-:Y:S02]  /*b250*/  FFMA R12, R0, R13, R12 ;  /* 0x0000000d000c7223 */ /* 0x000fe4000000000c */
[----:B------:R-:W-:-:S02]  /*b260*/  FFMA R24, R3, R24, R51 ;  /* 0x0000001803187223 */ /* 0x000fc40000000033 */
[----:B------:R-:W-:Y:S02]  /*b270*/  FFMA R20, R0, R21, R20 ;  /* 0x0000001500147223 */ /* 0x000fe40000000014 */
[C---:B------:R-:W-:Y:S02]  /*b280*/  FFMA R28, R7.reuse, R30, R28 ;  /* 0x0000001e071c7223 */ /* 0x040fe4000000001c */
[----:B------:R-:W-:Y:S02]  /*b290*/  FFMA R52, R6, R43, R40 ;  /* 0x0000002b06347223 */ /* 0x000fe40000000028 */
[C---:B------:R-:W-:Y:S01]  /*b2a0*/  FFMA R24, R0.reuse, R25, R24 ;  /* 0x0000001900187223 */ /* 0x040fe20000000018 */
[----:B------:R-:W2:Y:S01]  /*b2b0*/  LDS.128 R40, [0x1eb0] ;  /* 0x001eb000ff287984 */ /* 0x000ea20000000c00 */
[----:B------:R-:W-:Y:S02]  /*b2c0*/  FFMA R45, R0, R45, R56 ;  /* 0x0000002d002d7223 */ /* 0x000fe40000000038 */
[----:B------:R-:W-:-:S02]  /*b2d0*/  FFMA R12, R7, R14, R12 ;  /* 0x0000000e070c7223 */ /* 0x000fc4000000000c */
[C---:B------:R-:W-:Y:S02]  /*b2e0*/  FFMA R20, R7.reuse, R22, R20 ;  /* 0x0000001607147223 */ /* 0x040fe40000000014 */
[C---:B------:R-:W-:Y:S02]  /*b2f0*/  FFMA R24, R7.reuse, R26, R24 ;  /* 0x0000001a07187223 */ /* 0x040fe40000000018 */
[C---:B------:R-:W-:Y:S02]  /*b300*/  FFMA R50, R6.reuse, R31, R28 ;  /* 0x0000001f06327223 */ /* 0x040fe4000000001c */
[----:B------:R-:W-:Y:S01]  /*b310*/  FFMA R45, R7, R46, R45 ;  /* 0x0000002e072d7223 */ /* 0x000fe2000000002d */
        /* <DEDUP_REMOVED lines=8> */
[----:B------:R-:W5:Y:S04]  /*b3a0*/  LDS.128 R32, [0x1db0] ;  /* 0x001db000ff207984 */ /* 0x000f680000000c00 */
[----:B------:R-:W5:Y:S04]  /*b3b0*/  LDS.128 R36, [0x2230] ;  /* 0x00223000ff247984 */ /* 0x000f680000000c00 */
[----:B------:R-:W5:Y:S01]  /*b3c0*/  LDS.128 R24, [0x1fb0] ;  /* 0x001fb000ff187984 */ /* 0x000f620000000c00 */
[C---:B0-----:R-:W-:Y:S02]  /*b3d0*/  FFMA R16, R3.reuse, R16, R64 ;  /* 0x0000001003107223 */ /* 0x041fe40000000040 */
[----:B-1----:R-:W-:Y:S01]  /*b3e0*/  FFMA R5, R3, R8, R5 ;  /* 0x0000000803057223 */ /* 0x002fe20000000005 */
[----:B------:R-:W-:Y:S01]  /*b3f0*/  LDS R2, [R53.X4+0xee0] ;  /* 0x000ee00035027984 */ /* 0x000fe20000004800 */
[----:B------:R-:W-:-:S04]  /*b400*/  FFMA R16, R0, R17, R16 ;  /* 0x0000001100107223 */ /* 0x000fc80000000010 */
[----:B------:R-:W-:Y:S02]  /*b410*/  FFMA R16, R7, R18, R16 ;  /* 0x0000001207107223 */ /* 0x000fe40000000010 */
[----:B------:R-:W-:Y:S02]  /*b420*/  FFMA R9, R0, R9, R5 ;  /* 0x0000000900097223 */ /* 0x000fe40000000005 */
[----:B--2---:R-:W-:Y:S02]  /*b430*/  FFMA R40, R3, R40, R58 ;  /* 0x0000002803287223 */ /* 0x004fe4000000003a */
[C---:B------:R-:W-:Y:S02]  /*b440*/  FFMA R54, R6.reuse, R47, R45 ;  /* 0x0000002f06367223 */ /* 0x040fe4000000002d */
[----:B------:R-:W-:Y:S01]  /*b450*/  FFMA R58, R6, R19, R16 ;  /* 0x00000013063a7223 */ /* 0x000fe20000000010 */
[----:B------:R-:W-:Y:S01]  /*b460*/  LDS R45, [R53.X4+0xe00] ;  /* 0x000e0000352d7984 */ /* 0x000fe20000004800 */
[----:B------:R-:W-:-:S03]  /*b470*/  FFMA R10, R7, R10, R9 ;  /* 0x0000000a070a7223 */ /* 0x000fc60000000009 */
[----:B------:R-:W0:Y:S01]  /*b480*/  LDS.128 R16, [0x1c40] ;  /* 0x001c4000ff107984 */ /* 0x000e220000000c00 */
[C---:B---3--:R-:W-:Y:S02]  /*b490*/  FFMA R28, R3.reuse, R28, R61 ;  /* 0x0000001c031c7223 */ /* 0x048fe4000000003d */
[C---:B----4-:R-:W-:Y:S02]  /*b4a0*/  FFMA R12, R3.reuse, R12, R59 ;  /* 0x0000000c030c7223 */ /* 0x050fe4000000003b */
[----:B------:R-:W-:Y:S02]  /*b4b0*/  FFMA R28, R0, R29, R28 ;  /* 0x0000001d001c7223 */ /* 0x000fe4000000001c */
[C---:B-----5:R-:W-:Y:S02]  /*b4c0*/  FFMA R20, R3.reuse, R20, R44 ;  /* 0x0000001403147223 */ /* 0x060fe4000000002c */
[----:B------:R-:W-:Y:S02]  /*b4d0*/  FFMA R44, R6, R11, R10 ;  /* 0x0000000b062c7223 */ /* 0x000fe4000000000a */
[C---:B------:R-:W-:Y:S01]  /*b4e0*/  FFMA R32, R3.reuse, R32, R48 ;  /* 0x0000002003207223 */ /* 0x040fe20000000030 */
[----:B------:R-:W1:Y:S01]  /*b4f0*/  LDS.128 R8, [0x1d40] ;  /* 0x001d4000ff087984 */ /* 0x000e620000000c00 */
[----:B------:R-:W-:-:S02]  /*b500*/  FFMA R36, R3, R36, R62 ;  /* 0x0000002403247223 */ /* 0x000fc4000000003e */
[C---:B------:R-:W-:Y:S02]  /*b510*/  FFMA R12, R0.reuse, R13, R12 ;  /* 0x0000000d000c7223 */ /* 0x040fe4000000000c */
[----:B------:R-:W-:Y:S02]  /*b520*/  FFMA R24, R3, R24, R60 ;  /* 0x0000001803187223 */ /* 0x000fe4000000003c */
[----:B------:R-:W2:Y:S01]  /*b530*/  LDS R3, [R53.X4+0xfc0] ;  /* 0x000fc00035037984 */ /* 0x000ea20000004800 */
[C---:B------:R-:W-:Y:S02]  /*b540*/  FFMA R32, R0.reuse, R33, R32 ;  /* 0x0000002100207223 */ /* 0x040fe40000000020 */
[C---:B------:R-:W-:Y:S02]  /*b550*/  FFMA R36, R0.reuse, R37, R36 ;  /* 0x0000002500247223 */ /* 0x040fe40000000024 */
[----:B------:R-:W-:Y:S02]  /*b560*/  FFMA R20, R0, R21, R20 ;  /* 0x0000001500147223 */ /* 0x000fe40000000014 */
[----:B------:R-:W-:-:S02]  /*b570*/  FFMA R28, R7, R30, R28 ;  /* 0x0000001e071c7223 */ /* 0x000fc4000000001c */
[C---:B------:R-:W-:Y:S02]  /*b580*/  FFMA R40, R0.reuse, R41, R40 ;  /* 0x0000002900287223 */ /* 0x040fe40000000028 */
[----:B------:R-:W-:Y:S02]  /*b590*/  FFMA R24, R0, R25, R24 ;  /* 0x0000001900187223 */ /* 0x000fe40000000018 */
[C---:B------:R-:W-:Y:S01]  /*b5a0*/  FFMA R14, R7.reuse, R14, R12 ;  /* 0x0000000e070e7223 */ /* 0x040fe2000000000c */
[----:B------:R-:W3:Y:S01]  /*b5b0*/  LDS R0, [R53.X4+0x10a0] ;  /* 0x0010a00035007984 */ /* 0x000ee20000004800 */
[C---:B------:R-:W-:Y:S02]  /*b5c0*/  FFMA R32, R7.reuse, R34, R32 ;  /* 0x0000002207207223 */ /* 0x040fe40000000020 */
[C---:B------:R-:W-:Y:S02]  /*b5d0*/  FFMA R36, R7.reuse, R38, R36 ;  /* 0x0000002607247223 */ /* 0x040fe40000000024 */
[----:B------:R-:W-:-:S02]  /*b5e0*/  FFMA R20, R7, R22, R20 ;  /* 0x0000001607147223 */ /* 0x000fc40000000014 */
[C---:B------:R-:W-:Y:S02]  /*b5f0*/  FFMA R64, R6.reuse, R31, R28 ;  /* 0x0000001f06407223 */ /* 0x040fe4000000001c */
[----:B------:R-:W4:Y:S01]  /*b600*/  LDS.128 R28, [0x2140] ;  /* 0x00214000ff1c7984 */ /* 0x000f220000000c00 */
[C---:B------:R-:W-:Y:S02]  /*b610*/  FFMA R47, R6.reuse, R15, R14 ;  /* 0x0000000f062f7223 */ /* 0x040fe4000000000e */
[C---:B------:R-:W-:Y:S01]  /*b620*/  FFMA R49, R6.reuse, R35, R32 ;  /* 0x0000002306317223 */ /* 0x040fe20000000020 */
[----:B------:R-:W5:Y:S01]  /*b630*/  LDS.128 R12, [0x1dc0] ;  /* 0x001dc000ff0c7984 */ /* 0x000f620000000c00 */
[C---:B------:R-:W-:Y:S02]  /*b640*/  FFMA R63, R6.reuse, R39, R36 ;  /* 0x00000027063f7223 */ /* 0x040fe40000000024 */
[----:B------:R-:W-:Y:S01]  /*b650*/  FFMA R48, R6, R23, R20 ;  /* 0x0000001706307223 */ /* 0x000fe20000000014 */
[----:B------:R-:W5:Y:S04]  /*b660*/  LDS.128 R32, [0x2040] ;  /* 0x00204000ff207984 */ /* 0x000f680000000c00 */
[----:B------:R-:W5:Y:S04]  /*b670*/  LDS.128 R36, [0x20c0] ;  /* 0x0020c000ff247984 */ /* 0x000f680000000c00 */
[----:B------:R-:W5:Y:S01]  /*b680*/  LDS.128 R20, [0x21c0] ;  /* 0x0021c000ff147984 */ /* 0x000f620000000c00 */
[----:B------:R-:W-:-:S04]  /*b690*/  FFMA R40, R7, R42, R40 ;  /* 0x0000002a07287223 */ /* 0x000fc80000000028 */
[----:B------:R-:W-:Y:S02]  /*b6a0*/  FFMA R5, R6, R43, R40 ;  /* 0x0000002b06057223 */ /* 0x000fe40000000028 */
[----:B------:R-:W5:Y:S01]  /*b6b0*/  LDS.128 R40, [0x1cc0] ;  /* 0x001cc000ff287984 */ /* 0x000f620000000c00 */
[----:B0-----:R-:W-:-:S04]  /*b6c0*/  FFMA R16, R45, R16, R52 ;  /* 0x000000102d107223 */ /* 0x001fc80000000034 */
[C---:B------:R-:W-:Y:S02]  /*b6d0*/  FFMA R16, R2.reuse, R17, R16 ;  /* 0x0000001102107223 */ /* 0x040fe40000000010 */
[----:B------:R-:W-:Y:S02]  /*b6e0*/  FFMA R24, R7, R26, R24 ;  /* 0x0000001a07187223 */ /* 0x000fe40000000018 */
[----:B-1----:R-:W-:Y:S02]  /*b6f0*/  FFMA R8, R45, R8, R46 ;  /* 0x000000082d087223 */ /* 0x002fe4000000002e */
[----:B--2---:R-:W-:Y:S02]  /*b700*/  FFMA R7, R3, R18, R16 ;  /* 0x0000001203077223 */ /* 0x004fe40000000010 */
[----:B------:R-:W-:Y:S02]  /*b710*/  FFMA R8, R2, R9, R8 ;  /* 0x0000000902087223 */ /* 0x000fe40000000008 */
[----:B---3--:R-:W-:-:S02]  /*b720*/  FFMA R7, R0, R19, R7 ;  /* 0x0000001300077223 */ /* 0x008fc40000000007 */
[----:B------:R-:W0:Y:S01]  /*b730*/  LDS.128 R16, [0x1e40] ;  /* 0x001e4000ff107984 */ /* 0x000e220000000c00 */
[----:B------:R-:W-:Y:S02]  /*b740*/  FFMA R62, R6, R27, R24 ;  /* 0x0000001b063e7223 */ /* 0x000fe40000000018 */
[----:B------:R-:W-:Y:S01]  /*b750*/  FFMA R8, R3, R10, R8 ;  /* 0x0000000a03087223 */ /* 0x000fe20000000008 */
[----:B------:R-:W1:Y:S01]  /*b760*/  LDS.128 R24, [0x2240] ;  /* 0x00224000ff187984 */ /* 0x000e620000000c00 */
[C---:B----4-:R-:W-:Y:S02]  /*b770*/  FFMA R28, R45.reuse, R28, R51 ;  /* 0x0000001c2d1c7223 */ /* 0x050fe40000000033 */
[C---:B-----5:R-:W-:Y:S02]  /*b780*/  FFMA R12, R45.reuse, R12, R49 ;  /* 0x0000000c2d0c7223 */ /* 0x060fe40000000031 */
[----:B------:R-:W-:Y:S02]  /*b790*/  FFMA R32, R45, R32, R54 ;  /* 0x000000202d207223 */ /* 0x000fe40000000036 */
[----:B------:R-:W-:-:S02]  /*b7a0*/  FFMA R28, R2, R29, R28 ;  /* 0x0000001d021c7223 */ /* 0x000fc4000000001c */
[C---:B------:R-:W-:Y:S02]  /*b7b0*/  FFMA R36, R45.reuse, R36, R56 ;  /* 0x000000242d247223 */ /* 0x040fe40000000038 */
[----:B------:R-:W-:Y:S02]  /*b7c0*/  FFMA R59, R0, R11, R8 ;  /* 0x0000000b003b7223 */ /* 0x000fe40000000008 */
[----:B------:R-:W-:Y:S01]  /*b7d0*/  FFMA R20, R45, R20, R50 ;  /* 0x000000142d147223 */ /* 0x000fe20000000032 */
[----:B------:R-:W2:Y:S01]  /*b7e0*/  LDS.128 R8, [0x1ec0] ;  /* 0x001ec000ff087984 */ /* 0x000ea20000000c00 */
[C---:B------:R-:W-:Y:S02]  /*b7f0*/  FFMA R12, R2.reuse, R13, R12 ;  /* 0x0000000d020c7223 */ /* 0x040fe4000000000c */
[C---:B------:R-:W-:Y:S02]  /*b800*/  FFMA R32, R2.reuse, R33, R32 ;  /* 0x0000002102207223 */ /* 0x040fe40000000020 */
        /* <DEDUP_REMOVED lines=8> */
[----:B------:R-:W3:Y:S01]  /*b890*/  LDS.128 R28, [0x22c0] ;  /* 0x0022c000ff1c7984 */ /* 0x000ee20000000c00 */
[C---:B------:R-:W-:Y:S02]  /*b8a0*/  FFMA R60, R0.reuse, R15, R12 ;  /* 0x0000000f003c7223 */ /* 0x040fe4000000000c */
[----:B------:R-:W-:Y:S01]  /*b8b0*/  FFMA R40, R45, R40, R55 ;  /* 0x000000282d287223 */ /* 0x000fe20000000037 */
[----:B------:R-:W4:Y:S01]  /*b8c0*/  LDS.128 R12, [0x1fc0] ;  /* 0x001fc000ff0c7984 */ /* 0x000f220000000c00 */
[C---:B------:R-:W-:Y:S02]  /*b8d0*/  FFMA R56, R0.reuse, R35, R32 ;  /* 0x0000002300387223 */ /* 0x040fe40000000020 */
[C---:B------:R-:W-:Y:S01]  /*b8e0*/  FFMA R55, R0.reuse, R39, R36 ;  /* 0x0000002700377223 */ /* 0x040fe20000000024 */
[----:B------:R-:W5:Y:S01]  /*b8f0*/  LDS.128 R32, [0x23c0] ;  /* 0x0023c000ff207984 */ /* 0x000f620000000c00 */
[----:B------:R-:W-:-:S03]  /*b900*/  FFMA R61, R0, R23, R20 ;  /* 0x00000017003d7223 */ /* 0x000fc60000000014 */
[----:B------:R-:W5:Y:S04]  /*b910*/  LDS.128 R36, [0x1f40] ;  /* 0x001f4000ff247984 */ /* 0x000f680000000c00 */
[----:B------:R-:W5:Y:S01]  /*b920*/  LDS.128 R20, [0x2340] ;  /* 0x00234000ff147984 */ /* 0x000f620000000c00 */
[C---:B0-----:R-:W-:Y:S02]  /*b930*/  FFMA R16, R45.reuse, R16, R58 ;  /* 0x000000102d107223 */ /* 0x041fe4000000003a */
[----:B-1----:R-:W-:Y:S02]  /*b940*/  FFMA R24, R45, R24, R63 ;  /* 0x000000182d187223 */ /* 0x002fe4000000003f */
[C---:B------:R-:W-:Y:S02]  /*b950*/  FFMA R16, R2.reuse, R17, R16 ;  /* 0x0000001102107223 */ /* 0x040fe40000000010 */
[----:B------:R-:W-:-:S02]  /*b960*/  FFMA R24, R2, R25, R24 ;  /* 0x0000001902187223 */ /* 0x000fc40000000018 */
[----:B------:R-:W-:Y:S02]  /*b970*/  FFMA R16, R3, R18, R16 ;  /* 0x0000001203107223 */ /* 0x000fe40000000010 */
[----:B--2---:R-:W-:Y:S02]  /*b980*/  FFMA R5, R45, R8, R5 ;  /* 0x000000082d057223 */ /* 0x004fe40000000005 */
[----:B------:R-:W-:Y:S02]  /*b990*/  FFMA R24, R3, R26, R24 ;  /* 0x0000001a03187223 */ /* 0x000fe40000000018 */
[----:B------:R-:W-:Y:S02]  /*b9a0*/  FFMA R52, R0, R19, R16 ;  /* 0x0000001300347223 */ /* 0x000fe40000000010 */
[----:B------:R-:W-:Y:S01]  /*b9b0*/  FFMA R9, R2, R9, R5 ;  /* 0x0000000902097223 */ /* 0x000fe20000000005 */
[----:B------:R-:W-:Y:S01]  /*b9c0*/  LDS.128 R16, [0x1c50] ;  /* 0x001c5000ff107984 */ /* 0x000fe20000000c00 */
[----:B------:R-:W-:-:S03]  /*b9d0*/  FFMA R58, R0, R27, R24 ;  /* 0x0000001b003a7223 */ /* 0x000fc60000000018 */
[----:B------:R-:W0:Y:S01]  /*b9e0*/  LDS R5, [R53.X4+0x1180] ;  /* 0x0011800035057984 */ /* 0x000e220000004800 */
[----:B---3--:R-:W-:-:S03]  /*b9f0*/  FFMA R8, R45, R28, R47 ;  /* 0x0000001c2d087223 */ /* 0x008fc6000000002f */
[----:B------:R-:W1:Y:S01]  /*ba00*/  LDS.128 R24, [0x2050] ;  /* 0x00205000ff187984 */ /* 0x000e620000000c00 */
[----:B----4-:R-:W-:-:S03]  /*ba10*/  FFMA R12, R45, R12, R62 ;  /* 0x0000000c2d0c7223 */ /* 0x010fc6000000003e */
[----:B------:R-:W2:Y:S01]  /*ba20*/  LDS R28, [R53.X4+0x1260] ;  /* 0x00126000351c7984 */ /* 0x000ea20000004800 */
[C---:B------:R-:W-:Y:S02]  /*ba30*/  FFMA R8, R2.reuse, R29, R8 ;  /* 0x0000001d02087223 */ /* 0x040fe40000000008 */
[C---:B-----5:R-:W-:Y:S01]  /*ba40*/  FFMA R32, R45.reuse, R32, R64 ;  /* 0x000000202d207223 */ /* 0x060fe20000000040 */
[----:B------:R-:W3:Y:S01]  /*ba50*/  LDS R29, [R53.X4+0x1340] ;  /* 0x00134000351d7984 */ /* 0x000ee20000004800 */
[C---:B------:R-:W-:Y:S02]  /*ba60*/  FFMA R36, R45.reuse, R36, R44 ;  /* 0x000000242d247223 */ /* 0x040fe4000000002c */
[C---:B------:R-:W-:Y:S02]  /*ba70*/  FFMA R12, R2.reuse, R13, R12 ;  /* 0x0000000d020c7223 */ /* 0x040fe4000000000c */
[----:B------:R-:W-:Y:S02]  /*ba80*/  FFMA R20, R45, R20, R48 ;  /* 0x000000142d147223 */ /* 0x000fe40000000030 */
[----:B------:R-:W-:Y:S01]  /*ba90*/  FFMA R40, R2, R41, R40 ;  /* 0x0000002902287223 */ /* 0x000fe20000000028 */
[----:B------:R-:W-:Y:S01]  /*baa0*/  LDS.128 R48, [0x1d50] ;  /* 0x001d5000ff307984 */ /* 0x000fe20000000c00 */
[----:B------:R-:W-:-:S02]  /*bab0*/  FFMA R9, R3, R10, R9 ;  /* 0x0000000a03097223 */ /* 0x000fc40000000009 */
[C---:B------:R-:W-:Y:S01]  /*bac0*/  FFMA R8, R3.reuse, R30, R8 ;  /* 0x0000001e03087223 */ /* 0x040fe20000000008 */
[----:B------:R-:W-:Y:S01]  /*bad0*/  LDS.128 R44, [0x20d0] ;  /* 0x0020d000ff2c7984 */ /* 0x000fe20000000c00 */
[C---:B------:R-:W-:Y:S02]  /*bae0*/  FFMA R36, R2.reuse, R37, R36 ;  /* 0x0000002502247223 */ /* 0x040fe40000000024 */
[C---:B------:R-:W-:Y:S02]  /*baf0*/  FFMA R20, R2.reuse, R21, R20 ;  /* 0x0000001502147223 */ /* 0x040fe40000000014 */
[----:B------:R-:W-:Y:S02]  /*bb00*/  FFMA R32, R2, R33, R32 ;  /* 0x0000002102207223 */ /* 0x000fe40000000020 */
[----:B------:R-:W4:Y:S01]  /*bb10*/  LDS R2, [R53.X4+0x1420] ;  /* 0x0014200035027984 */ /* 0x000f220000004800 */
[C---:B------:R-:W-:Y:S02]  /*bb20*/  FFMA R12, R3.reuse, R14, R12 ;  /* 0x0000000e030c7223 */ /* 0x040fe4000000000c */
[----:B------:R-:W-:-:S02]  /*bb30*/  FFMA R40, R3, R42, R40 ;  /* 0x0000002a03287223 */ /* 0x000fc40000000028 */
[C---:B------:R-:W-:Y:S02]  /*bb40*/  FFMA R20, R3.reuse, R22, R20 ;  /* 0x0000001603147223 */ /* 0x040fe40000000014 */
[C---:B------:R-:W-:Y:S02]  /*bb50*/  FFMA R62, R0.reuse, R11, R9 ;  /* 0x0000000b003e7223 */ /* 0x040fe40000000009 */
[C---:B------:R-:W-:Y:S02]  /*bb60*/  FFMA R31, R0.reuse, R31, R8 ;  /* 0x0000001f001f7223 */ /* 0x040fe40000000008 */
[----:B------:R-:W5:Y:S01]  /*bb70*/  LDS.128 R8, [0x2150] ;  /* 0x00215000ff087984 */ /* 0x000f620000000c00 */
[C---:B------:R-:W-:Y:S02]  /*bb80*/  FFMA R30, R0.reuse, R15, R12 ;  /* 0x0000000f001e7223 */ /* 0x040fe4000000000c */
[----:B------:R-:W-:Y:S01]  /*bb90*/  FFMA R54, R0, R43, R40 ;  /* 0x0000002b00367223 */ /* 0x000fe20000000028 */
[----:B------:R-:W5:Y:S01]  /*bba0*/  LDS.128 R12, [0x1dd0] ;  /* 0x001dd000ff0c7984 */ /* 0x000f620000000c00 */
[----:B------:R-:W-:-:S02]  /*bbb0*/  FFMA R36, R3, R38, R36 ;  /* 0x0000002603247223 */ /* 0x000fc40000000024 */
[----:B------:R-:W-:Y:S01]  /*bbc0*/  FFMA R32, R3, R34, R32 ;  /* 0x0000002203207223 */ /* 0x000fe20000000020 */
[----:B------:R-:W5:Y:S01]  /*bbd0*/  LDS.128 R40, [0x1cd0] ;  /* 0x001cd000ff287984 */ /* 0x000f620000000c00 */
[----:B------:R-:W-:-:S03]  /*bbe0*/  FFMA R3, R0, R23, R20 ;  /* 0x0000001700037223 */ /* 0x000fc60000000014 */
[----:B------:R-:W5:Y:S01]  /*bbf0*/  LDS.128 R20, [0x21d0] ;  /* 0x0021d000ff147984 */ /* 0x000f620000000c00 */
[C---:B0-----:R-:W-:Y:S02]  /*bc00*/  FFMA R7, R5.reuse, R16, R7 ;  /* 0x0000001005077223 */ /* 0x041fe40000000007 */
[----:B-1----:R-:W-:Y:S02]  /*bc10*/  FFMA R24, R5, R24, R56 ;  /* 0x0000001805187223 */ /* 0x002fe40000000038 */
[C---:B--2---:R-:W-:Y:S02]  /*bc20*/  FFMA R7, R28.reuse, R17, R7 ;  /* 0x000000111c077223 */ /* 0x044fe40000000007 */
[----:B------:R-:W-:Y:S02]  /*bc30*/  FFMA R24, R28, R25, R24 ;  /* 0x000000191c187223 */ /* 0x000fe40000000018 */
[C---:B---3--:R-:W-:Y:S02]  /*bc40*/  FFMA R7, R29.reuse, R18, R7 ;  /* 0x000000121d077223 */ /* 0x048fe40000000007 */
[----:B------:R-:W-:-:S02]  /*bc50*/  FFMA R24, R29, R26, R24 ;  /* 0x0000001a1d187223 */ /* 0x000fc40000000018 */
[C---:B----4-:R-:W-:Y:S02]  /*bc60*/  FFMA R7, R2.reuse, R19, R7 ;  /* 0x0000001302077223 */ /* 0x050fe40000000007 */
[----:B------:R-:W0:Y:S01]  /*bc70*/  LDS.128 R16, [0x1e50] ;  /* 0x001e5000ff107984 */ /* 0x000e220000000c00 */
[----:B------:R-:W-:-:S03]  /*bc80*/  FFMA R65, R2, R27, R24 ;  /* 0x0000001b02417223 */ /* 0x000fc60000000018 */
[----:B------:R-:W1:Y:S01]  /*bc90*/  LDS.128 R24, [0x2250] ;  /* 0x00225000ff187984 */ /* 0x000e620000000c00 */
[C---:B-----5:R-:W-:Y:S02]  /*bca0*/  FFMA R6, R5.reuse, R8, R6 ;  /* 0x0000000805067223 */ /* 0x060fe40000000006 */
[C---:B------:R-:W-:Y:S02]  /*bcb0*/  FFMA R12, R5.reuse, R12, R60 ;  /* 0x0000000c050c7223 */ /* 0x040fe4000000003c */
[----:B------:R-:W-:Y:S02]  /*bcc0*/  FFMA R6, R28, R9, R6 ;  /* 0x000000091c067223 */ /* 0x000fe40000000006 */
[C---:B------:R-:W-:Y:S02]  /*bcd0*/  FFMA R40, R5.reuse, R40, R54 ;  /* 0x0000002805287223 */ /* 0x040fe40000000036 */
[----:B------:R-:W-:Y:S02]  /*bce0*/  FFMA R63, R0, R39, R36 ;  /* 0x00000027003f7223 */ /* 0x000fe40000000024 */
[C---:B------:R-:W-:Y:S01]  /*bcf0*/  FFMA R20, R5.reuse, R20, R61 ;  /* 0x0000001405147223 */ /* 0x040fe2000000003d */
[----:B------:R-:W-:Y:S01]  /*bd00*/  LDS.128 R36, [0x1f50] ;  /* 0x001f5000ff247984 */ /* 0x000fe20000000c00 */
[----:B------:R-:W-:-:S02]  /*bd10*/  FFMA R48, R5, R48, R59 ;  /* 0x0000003005307223 */ /* 0x000fc4000000003b */
[----:B------:R-:W-:Y:S01]  /*bd20*/  FFMA R12, R28, R13, R12 ;  /* 0x0000000d1c0c7223 */ /* 0x000fe2000000000c */
[----:B------:R-:W-:Y:S01]  /*bd30*/  LDS R59, [R53.X4+0x1500] ;  /* 0x00150000353b7984 */ /* 0x000fe20000004800 */
[----:B------:R-:W-:Y:S02]  /*bd40*/  FFMA R0, R0, R35, R32 ;  /* 0x0000002300007223 */ /* 0x000fe40000000020 */
[C---:B------:R-:W-:Y:S01]  /*bd50*/  FFMA R40, R28.reuse, R41, R40 ;  /* 0x000000291c287223 */ /* 0x040fe20000000028 */
[----:B------:R-:W2:Y:S01]  /*bd60*/  LDS.128 R32, [0x22d0] ;  /* 0x0022d000ff207984 */ /* 0x000ea20000000c00 */
[----:B------:R-:W-:Y:S02]  /*bd70*/  FFMA R6, R29, R10, R6 ;  /* 0x0000000a1d067223 */ /* 0x000fe40000000006 */
[C---:B------:R-:W-:Y:S02]  /*bd80*/  FFMA R20, R28.reuse, R21, R20 ;  /* 0x000000151c147223 */ /* 0x040fe40000000014 */
[----:B------:R-:W-:-:S02]  /*bd90*/  FFMA R48, R28, R49, R48 ;  /* 0x000000311c307223 */ /* 0x000fc40000000030 */
[C---:B------:R-:W-:Y:S02]  /*bda0*/  FFMA R12, R29.reuse, R14, R12 ;  /* 0x0000000e1d0c7223 */ /* 0x040fe4000000000c */
[----:B------:R-:W-:Y:S02]  /*bdb0*/  FFMA R40, R29, R42, R40 ;  /* 0x0000002a1d287223 */ /* 0x000fe40000000028 */
[----:B------:R-:W-:Y:S02]  /*bdc0*/  FFMA R44, R5, R44, R55 ;  /* 0x0000002c052c7223 */ /* 0x000fe40000000037 */
[----:B------:R-:W-:Y:S02]  /*bdd0*/  FFMA R49, R2, R11, R6 ;  /* 0x0000000b02317223 */ /* 0x000fe40000000006 */
[----:B------:R-:W-:Y:S01]  /*bde0*/  FFMA R6, R29, R22, R20 ;  /* 0x000000161d067223 */ /* 0x000fe20000000014 */
[----:B------:R-:W-:Y:S01]  /*bdf0*/  LDS.128 R8, [0x2350] ;  /* 0x00235000ff087984 */ /* 0x000fe20000000c00 */
[----:B------:R-:W-:-:S02]  /*be00*/  FFMA R44, R28, R45, R44 ;  /* 0x0000002d1c2c7223 */ /* 0x000fc4000000002c */
[C---:B------:R-:W-:Y:S02]  /*be10*/  FFMA R55, R2.reuse, R15, R12 ;  /* 0x0000000f02377223 */ /* 0x040fe4000000000c */
[C---:B------:R-:W-:Y:S01]  /*be20*/  FFMA R45, R2.reuse, R43, R40 ;  /* 0x0000002b022d7223 */ /* 0x040fe20000000028 */
[----:B------:R-:W3:Y:S01]  /*be30*/  LDS.128 R12, [0x23d0] ;  /* 0x0023d000ff0c7984 */ /* 0x000ee20000000c00 */
[----:B------:R-:W-:-:S03]  /*be40*/  FFMA R6, R2, R23, R6 ;  /* 0x0000001702067223 */ /* 0x000fc60000000006 */
[----:B------:R-:W4:Y:S04]  /*be50*/  LDS.128 R40, [0x1ed0] ;  /* 0x001ed000ff287984 */ /* 0x000f280000000c00 */
[----:B------:R-:W5:Y:S01]  /*be60*/  LDS.128 R20, [0x1fd0] ;  /* 0x001fd000ff147984 */ /* 0x000f620000000c00 */
[C---:B0-----:R-:W-:Y:S02]  /*be70*/  FFMA R16, R5.reuse, R16, R52 ;  /* 0x0000001005107223 */ /* 0x041fe40000000034 */
[----:B-1----:R-:W-:Y:S02]  /*be80*/  FFMA R24, R5, R24, R58 ;  /* 0x0000001805187223 */ /* 0x002fe4000000003a */
[----:B------:R-:W-:Y:S02]  /*be90*/  FFMA R16, R28, R17, R16 ;  /* 0x000000111c107223 */ /* 0x000fe40000000010 */
[----:B------:R-:W-:-:S02]  /*bea0*/  FFMA R44, R29, R46, R44 ;  /* 0x0000002e1d2c7223 */ /* 0x000fc4000000002c */
[C---:B------:R-:W-:Y:S02]  /*beb0*/  FFMA R16, R29.reuse, R18, R16 ;  /* 0x000000121d107223 */ /* 0x040fe40000000010 */
[----:B------:R-:W-:Y:S02]  /*bec0*/  FFMA R24, R28, R25, R24 ;  /* 0x000000191c187223 */ /* 0x000fe40000000018 */
[----:B------:R-:W-:Y:S02]  /*bed0*/  FFMA R48, R29, R50, R48 ;  /* 0x000000321d307223 */ /* 0x000fe40000000030 */
[----:B------:R-:W-:Y:S02]  /*bee0*/  FFMA R47, R2, R47, R44 ;  /* 0x0000002f022f7223 */ /* 0x000fe4000000002c */
[----:B--2---:R-:W-:Y:S02]  /*bef0*/  FFMA R31, R5, R32, R31 ;  /* 0x00000020051f7223 */ /* 0x004fe4000000001f */
[----:B------:R-:W-:-:S02]  /*bf00*/  FFMA R24, R29, R26, R24 ;  /* 0x0000001a1d187223 */ /* 0x000fc40000000018 */
[----:B------:R-:W-:Y:S02]  /*bf10*/  FFMA R44, R2, R19, R16 ;  /* 0x00000013022c7223 */ /* 0x000fe40000000010 */
[----:B------:R-:W0:Y:S01]  /*bf20*/  LDS.128 R16, [0x1c60] ;  /* 0x001c6000ff107984 */ /* 0x000e220000000c00 */
[----:B------:R-:W-:Y:S02]  /*bf30*/  FFMA R36, R5, R36, R63 ;  /* 0x0000002405247223 */ /* 0x000fe4000000003f */
[----:B------:R-:W-:Y:S02]  /*bf40*/  FFMA R31, R28, R33, R31 ;  /* 0x000000211c1f7223 */ /* 0x000fe4000000001f */
[C---:B------:R-:W-:Y:S02]  /*bf50*/  FFMA R51, R2.reuse, R51, R48 ;  /* 0x0000003302337223 */ /* 0x040fe40000000030 */
[----:B------:R-:W-:Y:S01]  /*bf60*/  FFMA R50, R2, R27, R24 ;  /* 0x0000001b02327223 */ /* 0x000fe20000000018 */
[----:B------:R-:W1:Y:S01]  /*bf70*/  LDS R48, [R53.X4+0x15e0] ;  /* 0x0015e00035307984 */ /* 0x000e620000004800 */
[----:B------:R-:W-:-:S03]  /*bf80*/  FFMA R36, R28, R37, R36 ;  /* 0x000000251c247223 */ /* 0x000fc60000000024 */
[----:B------:R-:W2:Y:S01]  /*bf90*/  LDS.128 R24, [0x2060] ;  /* 0x00206000ff187984 */ /* 0x000ea20000000c00 */
[----:B------:R-:W-:Y:S02]  /*bfa0*/  FFMA R31, R29, R34, R31 ;  /* 0x000000221d1f7223 */ /* 0x000fe4000000001f */
[C---:B---3--:R-:W-:Y:S02]  /*bfb0*/  FFMA R0, R5.reuse, R12, R0 ;  /* 0x0000000c05007223 */ /* 0x048fe40000000000 */
[C---:B----4-:R-:W-:Y:S02]  /*bfc0*/  FFMA R40, R5.reuse, R40, R62 ;  /* 0x0000002805287223 */ /* 0x050fe4000000003e */
[C---:B------:R-:W-:Y:S02]  /*bfd0*/  FFMA R8, R5.reuse, R8, R3 ;  /* 0x0000000805087223 */ /* 0x040fe40000000003 */
[----:B-----5:R-:W-:Y:S02]  /*bfe0*/  FFMA R20, R5, R20, R30 ;  /* 0x0000001405147223 */ /* 0x020fe4000000001e */
[----:B------:R-:W3:Y:S01]  /*bff0*/  LDS R5, [R53.X4+0x16c0] ;  /* 0x0016c00035057984 */ /* 0x000ee20000004800 */
[----:B------:R-:W-:-:S02]  /*c000*/  FFMA R36, R29, R38, R36 ;  /* 0x000000261d247223 */ /* 0x000fc40000000024 */
[----:B------:R-:W-:Y:S02]  /*c010*/  FFMA R3, R2, R35, R31 ;  /* 0x0000002302037223 */ /* 0x000fe4000000001f */
[----:B------:R-:W4:Y:S01]  /*c020*/  LDS.128 R32, [0x1ce0] ;  /* 0x001ce000ff207984 */ /* 0x000f220000000c00 */
[----:B------:R-:W-:-:S03]  /*c030*/  FFMA R13, R28, R13, R0 ;  /* 0x0000000d1c0d7223 */ /* 0x000fc60000000000 */
[----:B------:R-:W5:Y:S01]  /*c040*/  LDS R0, [R53.X4+0x17a0] ;  /* 0x0017a00035007984 */ /* 0x000f620000004800 */
[----:B------:R-:W-:-:S03]  /*c050*/  FFMA R46, R2, R39, R36 ;  /* 0x00000027022e7223 */ /* 0x000fc60000000024 */
[----:B------:R-:W5:Y:S01]  /*c060*/  LDS.128 R36, [0x20e0] ;  /* 0x0020e000ff247984 */ /* 0x000f620000000c00 */
[C---:B------:R-:W-:Y:S02]  /*c070*/  FFMA R40, R28.reuse, R41, R40 ;  /* 0x000000291c287223 */ /* 0x040fe40000000028 */
[----:B0-----:R-:W-:Y:S02]  /*c080*/  FFMA R7, R59, R16, R7 ;  /* 0x000000103b077223 */ /* 0x001fe40000000007 */
[C---:B------:R-:W-:Y:S02]  /*c090*/  FFMA R8, R28.reuse, R9, R8 ;  /* 0x000000091c087223 */ /* 0x040fe40000000008 */
[----:B------:R-:W-:Y:S02]  /*c0a0*/  FFMA R20, R28, R21, R20 ;  /* 0x000000151c147223 */ /* 0x000fe40000000014 */
[----:B------:R-:W-:Y:S02]  /*c0b0*/  FFMA R40, R29, R42, R40 ;  /* 0x0000002a1d287223 */ /* 0x000fe40000000028 */
[----:B-1----:R-:W-:-:S02]  /*c0c0*/  FFMA R7, R48, R17, R7 ;  /* 0x0000001130077223 */ /* 0x002fc40000000007 */
[----:B------:R-:W-:Y:S02]  /*c0d0*/  FFMA R8, R29, R10, R8 ;  /* 0x0000000a1d087223 */ /* 0x000fe40000000008 */
[----:B--2---:R-:W-:Y:S02]  /*c0e0*/  FFMA R24, R59, R24, R65 ;  /* 0x000000183b187223 */ /* 0x004fe40000000041 */
[C---:B------:R-:W-:Y:S02]  /*c0f0*/  FFMA R20, R29.reuse, R22, R20 ;  /* 0x000000161d147223 */ /* 0x040fe40000000014 */
[----:B------:R-:W-:Y:S02]  /*c100*/  FFMA R13, R29, R14, R13 ;  /* 0x0000000e1d0d7223 */ /* 0x000fe4000000000d */
[----:B------:R-:W-:Y:S01]  /*c110*/  FFMA R24, R48, R25, R24 ;  /* 0x0000001930187223 */ /* 0x000fe20000000018 */
[----:B------:R-:W-:Y:S01]  /*c120*/  LDS.128 R28, [0x1d60] ;  /* 0x001d6000ff1c7984 */ /* 0x000fe20000000c00 */
[----:B------:R-:W-:-:S02]  /*c130*/  FFMA R56, R2, R43, R40 ;  /* 0x0000002b02387223 */ /* 0x000fc40000000028 */
[----:B---3--:R-:W-:Y:S01]  /*c140*/  FFMA R7, R5, R18, R7 ;  /* 0x0000001205077223 */ /* 0x008fe20000000007 */
[----:B------:R-:W-:Y:S01]  /*c150*/  LDS.128 R40, [0x1f60] ;  /* 0x001f6000ff287984 */ /* 0x000fe20000000c00 */
[C---:B------:R-:W-:Y:S02]  /*c160*/  FFMA R52, R2.reuse, R11, R8 ;  /* 0x0000000b02347223 */ /* 0x040fe40000000008 */
[C---:B------:R-:W-:Y:S01]  /*c170*/  FFMA R54, R2.reuse, R23, R20 ;  /* 0x0000001702367223 */ /* 0x040fe20000000014 */
[----:B------:R-:W0:Y:S01]  /*c180*/  LDS.128 R8, [0x2160] ;  /* 0x00216000ff087984 */ /* 0x000e220000000c00 */
[----:B------:R-:W-:Y:S02]  /*c190*/  FFMA R2, R2, R15, R13 ;  /* 0x0000000f02027223 */ /* 0x000fe4000000000d */
[----:B----4-:R-:W-:Y:S01]  /*c1a0*/  FFMA R32, R59, R32, R45 ;  /* 0x000000203b207223 */ /* 0x010fe2000000002d */
[----:B------:R-:W1:Y:S01]  /*c1b0*/  LDS.128 R12, [0x1de0] ;  /* 0x001de000ff0c7984 */ /* 0x000e620000000c00 */
[----:B------:R-:W-:-:S02]  /*c1c0*/  FFMA R24, R5, R26, R24 ;  /* 0x0000001a05187223 */ /* 0x000fc40000000018 */
[----:B-----5:R-:W-:Y:S01]  /*c1d0*/  FFMA R45, R0, R19, R7 ;  /* 0x00000013002d7223 */ /* 0x020fe20000000007 */
[----:B------:R-:W-:Y:S01]  /*c1e0*/  LDS.128 R20, [0x1ee0] ;  /* 0x001ee000ff147984 */ /* 0x000fe20000000c00 */
[----:B------:R-:W-:-:S03]  /*c1f0*/  FFMA R36, R59, R36, R47 ;  /* 0x000000243b247223 */ /* 0x000fc6000000002f */
[----:B------:R-:W2:Y:S01]  /*c200*/  LDS.128 R16, [0x21e0] ;  /* 0x0021e000ff107984 */ /* 0x000ea20000000c00 */
[----:B------:R-:W-:-:S03]  /*c210*/  FFMA R47, R0, R27, R24 ;  /* 0x0000001b002f7223 */ /* 0x000fc60000000018 */
[----:B------:R-:W3:Y:S01]  /*c220*/  LDS.128 R24, [0x2260] ;  /* 0x00226000ff187984 */ /* 0x000ee20000000c00 */
[C---:B------:R-:W-:Y:S02]  /*c230*/  FFMA R36, R48.reuse, R37, R36 ;  /* 0x0000002530247223 */ /* 0x040fe40000000024 */
[----:B------:R-:W-:Y:S02]  /*c240*/  FFMA R32, R48, R33, R32 ;  /* 0x0000002130207223 */ /* 0x000fe40000000020 */
[C---:B------:R-:W-:Y:S02]  /*c250*/  FFMA R36, R5.reuse, R38, R36 ;  /* 0x0000002605247223 */ /* 0x040fe40000000024 */
[----:B------:R-:W-:-:S04]  /*c260*/  FFMA R7, R5, R34, R32 ;  /* 0x0000002205077223 */ /* 0x000fc80000000020 */
[C---:B------:R-:W-:Y:S02]  /*c270*/  FFMA R7, R0.reuse, R35, R7 ;  /* 0x0000002300077223 */ /* 0x040fe40000000007 */
[----:B------:R-:W4:Y:S01]  /*c280*/  LDS.128 R32, [0x1e60] ;  /* 0x001e6000ff207984 */ /* 0x000f220000000c00 */
[C---:B0-----:R-:W-:Y:S02]  /*c290*/  FFMA R8, R59.reuse, R8, R49 ;  /* 0x000000083b087223 */ /* 0x041fe40000000031 */
[----:B------:R-:W-:Y:S02]  /*c2a0*/  FFMA R49, R0, R39, R36 ;  /* 0x0000002700317223 */ /* 0x000fe40000000024 */
[C---:B-1----:R-:W-:Y:S01]  /*c2b0*/  FFMA R12, R59.reuse, R12, R55 ;  /* 0x0000000c3b0c7223 */ /* 0x042fe20000000037 */
[----:B------:R-:W0:Y:S03]  /*c2c0*/  LDS.128 R36, [0x22e0] ;  /* 0x0022e000ff247984 */ /* 0x000e260000000c00 */
[----:B------:R-:W-:Y:S01]  /*c2d0*/  FFMA R12, R48, R13, R12 ;  /* 0x0000000d300c7223 */ /* 0x000fe2000000000c */
[----:B------:R-:W-:Y:S01]  /*c2e0*/  LDS R55, [R53.X4+0x1a40] ;  /* 0x001a400035377984 */ /* 0x000fe20000004800 */
[----:B--2---:R-:W-:-:S02]  /*c2f0*/  FFMA R6, R59, R16, R6 ;  /* 0x000000103b067223 */ /* 0x004fc40000000006 */
[C---:B------:R-:W-:Y:S02]  /*c300*/  FFMA R20, R59.reuse, R20, R56 ;  /* 0x000000143b147223 */ /* 0x040fe40000000038 */
[C---:B------:R-:W-:Y:S01]  /*c310*/  FFMA R6, R48.reuse, R17, R6 ;  /* 0x0000001130067223 */ /* 0x040fe20000000006 */
[----:B------:R-:W-:Y:S01]  /*c320*/  LDS R56, [R53.X4+0x1960] ;  /* 0x0019600035387984 */ /* 0x000fe20000004800 */
        /* <DEDUP_REMOVED lines=9> */
[C---:B------:R-:W-:Y:S02]  /*c3c0*/  FFMA R20, R5.reuse, R22, R20 ;  /* 0x0000001605147223 */ /* 0x040fe40000000014 */
[C---:B------:R-:W-:Y:S01]  /*c3d0*/  FFMA R6, R5.reuse, R26, R24 ;  /* 0x0000001a05067223 */ /* 0x040fe20000000018 */
[----:B------:R-:W2:Y:S01]  /*c3e0*/  LDS.128 R16, [0x23e0] ;  /* 0x0023e000ff107984 */ /* 0x000ea20000000c00 */
[----:B------:R-:W-:-:S02]  /*c3f0*/  FFMA R8, R5, R10, R8 ;  /* 0x0000000a05087223 */ /* 0x000fc40000000008 */
[C---:B------:R-:W-:Y:S02]  /*c400*/  FFMA R28, R59.reuse, R28, R51 ;  /* 0x0000001c3b1c7223 */ /* 0x040fe40000000033 */
[C---:B------:R-:W-:Y:S01]  /*c410*/  FFMA R6, R0.reuse, R27, R6 ;  /* 0x0000001b00067223 */ /* 0x040fe20000000006 */
[----:B------:R-:W-:Y:S01]  /*c420*/  LDS R51, [R53.X4+0x1880] ;  /* 0x0018800035337984 */ /* 0x000fe20000004800 */
[C---:B------:R-:W-:Y:S02]  /*c430*/  FFMA R50, R0.reuse, R23, R20 ;  /* 0x0000001700327223 */ /* 0x040fe40000000014 */
[----:B------:R-:W-:Y:S01]  /*c440*/  FFMA R62, R0, R11, R8 ;  /* 0x0000000b003e7223 */ /* 0x000fe20000000008 */
[----:B------:R-:W3:Y:S04]  /*c450*/  LDS.128 R20, [0x1c70] ;  /* 0x001c7000ff147984 */ /* 0x000ee80000000c00 */
[----:B------:R-:W5:Y:S04]  /*c460*/  LDS.128 R24, [0x2070] ;  /* 0x00207000ff187984 */ /* 0x000f680000000c00 */
[----:B------:R-:W5:Y:S01]  /*c470*/  LDS.128 R8, [0x2360] ;  /* 0x00236000ff087984 */ /* 0x000f620000000c00 */
[----:B----4-:R-:W-:-:S02]  /*c480*/  FFMA R32, R59, R32, R44 ;  /* 0x000000203b207223 */ /* 0x010fc4000000002c */
[C---:B0-----:R-:W-:Y:S02]  /*c490*/  FFMA R36, R59.reuse, R36, R3 ;  /* 0x000000243b247223 */ /* 0x041fe40000000003 */
[----:B------:R-:W-:Y:S02]  /*c4a0*/  FFMA R40, R59, R40, R46 ;  /* 0x000000283b287223 */ /* 0x000fe4000000002e */
        /* <DEDUP_REMOVED lines=8> */
[C---:B-1----:R-:W-:Y:S02]  /*c530*/  FFMA R12, R59.reuse, R12, R54 ;  /* 0x0000000c3b0c7223 */ /* 0x042fe40000000036 */
[----:B--2---:R-:W-:-:S02]  /*c540*/  FFMA R16, R59, R16, R2 ;  /* 0x000000103b107223 */ /* 0x004fc40000000002 */
[C---:B------:R-:W-:Y:S02]  /*c550*/  FFMA R61, R0.reuse, R31, R28 ;  /* 0x0000001f003d7223 */ /* 0x040fe4000000001c */
[C---:B------:R-:W-:Y:S01]  /*c560*/  FFMA R3, R0.reuse, R35, R32 ;  /* 0x0000002300037223 */ /* 0x040fe20000000020 */
[----:B------:R-:W0:Y:S01]  /*c570*/  LDS.128 R28, [0x1cf0] ;  /* 0x001cf000ff1c7984 */ /* 0x000e220000000c00 */
[C---:B------:R-:W-:Y:S02]  /*c580*/  FFMA R2, R0.reuse, R39, R38 ;  /* 0x0000002700027223 */ /* 0x040fe40000000026 */
[----:B------:R-:W-:Y:S01]  /*c590*/  FFMA R54, R0, R43, R40 ;  /* 0x0000002b00367223 */ /* 0x000fe20000000028 */
[----:B------:R-:W1:Y:S01]  /*c5a0*/  LDS.128 R36, [0x20f0] ;  /* 0x0020f000ff247984 */ /* 0x000e620000000c00 */
[----:B---3--:R-:W-:-:S03]  /*c5b0*/  FFMA R20, R51, R20, R45 ;  /* 0x0000001433147223 */ /* 0x008fc6000000002d */
[----:B------:R-:W2:Y:S01]  /*c5c0*/  LDS.128 R32, [0x1d70] ;  /* 0x001d7000ff207984 */ /* 0x000ea20000000c00 */
[----:B-----5:R-:W-:-:S03]  /*c5d0*/  FFMA R24, R51, R24, R47 ;  /* 0x0000001833187223 */ /* 0x020fc6000000002f */
[----:B------:R-:W3:Y:S01]  /*c5e0*/  LDS.128 R40, [0x2170] ;  /* 0x00217000ff287984 */ /* 0x000ee20000000c00 */
[----:B------:R-:W-:-:S03]  /*c5f0*/  FFMA R8, R59, R8, R52 ;  /* 0x000000083b087223 */ /* 0x000fc60000000034 */
[----:B------:R-:W4:Y:S04]  /*c600*/  LDS.128 R44, [0x1df0] ;  /* 0x001df000ff2c7984 */ /* 0x000f280000000c00 */
[----:B------:R-:W5:Y:S01]  /*c610*/  LDS R52, [R53.X4+0x1b20] ;  /* 0x001b200035347984 */ /* 0x000f620000004800 */
[C---:B------:R-:W-:Y:S02]  /*c620*/  FFMA R8, R48.reuse, R9, R8 ;  /* 0x0000000930087223 */ /* 0x040fe40000000008 */
[C---:B------:R-:W-:Y:S02]  /*c630*/  FFMA R12, R48.reuse, R13, R12 ;  /* 0x0000000d300c7223 */ /* 0x040fe4000000000c */
[----:B------:R-:W-:Y:S02]  /*c640*/  FFMA R16, R48, R17, R16 ;  /* 0x0000001130107223 */ /* 0x000fe40000000010 */
[----:B------:R-:W-:-:S02]  /*c650*/  FFMA R20, R56, R21, R20 ;  /* 0x0000001538147223 */ /* 0x000fc40000000014 */
[----:B------:R-:W-:Y:S02]  /*c660*/  FFMA R24, R56, R25, R24 ;  /* 0x0000001938187223 */ /* 0x000fe40000000018 */
[C---:B------:R-:W-:Y:S01]  /*c670*/  FFMA R10, R5.reuse, R10, R8 ;  /* 0x0000000a050a7223 */ /* 0x040fe20000000008 */
[----:B------:R-:W-:Y:S01]  /*c680*/  MOV R8, UR7 ;  /* 0x0000000700087c02 */ /* 0x000fe20008000f00 */
[C---:B------:R-:W-:Y:S02]  /*c690*/  FFMA R14, R5.reuse, R14, R12 ;  /* 0x0000000e050e7223 */ /* 0x040fe4000000000c */
[----:B------:R-:W-:Y:S02]  /*c6a0*/  FFMA R18, R5, R18, R16 ;  /* 0x0000001205127223 */ /* 0x000fe40000000010 */
[----:B------:R-:W-:Y:S02]  /*c6b0*/  FFMA R20, R55, R22, R20 ;  /* 0x0000001637147223 */ /* 0x000fe40000000014 */
[----:B0-----:R-:W-:-:S02]  /*c6c0*/  FFMA R28, R51, R28, R7 ;  /* 0x0000001c331c7223 */ /* 0x001fc40000000007 */
[C---:B-1----:R-:W-:Y:S02]  /*c6d0*/  FFMA R36, R51.reuse, R36, R49 ;  /* 0x0000002433247223 */ /* 0x042fe40000000031 */
[C---:B--2---:R-:W-:Y:S02]  /*c6e0*/  FFMA R32, R51.reuse, R32, R61 ;  /* 0x0000002033207223 */ /* 0x044fe4000000003d */
[----:B---3--:R-:W-:Y:S02]  /*c6f0*/  FFMA R40, R51, R40, R62 ;  /* 0x0000002833287223 */ /* 0x008fe4000000003e */
[----:B------:R-:W-:Y:S02]  /*c700*/  FFMA R24, R55, R26, R24 ;  /* 0x0000001a37187223 */ /* 0x000fe40000000018 */
[C---:B------:R-:W-:Y:S02]  /*c710*/  FFMA R28, R56.reuse, R29, R28 ;  /* 0x0000001d381c7223 */ /* 0x040fe4000000001c */
[----:B------:R-:W-:-:S02]  /*c720*/  FFMA R36, R56, R37, R36 ;  /* 0x0000002538247223 */ /* 0x000fc40000000024 */
[C---:B------:R-:W-:Y:S02]  /*c730*/  FFMA R32, R56.reuse, R33, R32 ;  /* 0x0000002138207223 */ /* 0x040fe40000000020 */
[----:B----4-:R-:W-:Y:S02]  /*c740*/  FFMA R44, R51, R44, R60 ;  /* 0x0000002c332c7223 */ /* 0x010fe4000000003c */
[----:B------:R-:W-:Y:S02]  /*c750*/  FFMA R40, R56, R41, R40 ;  /* 0x0000002938287223 */ /* 0x000fe40000000028 */
[C---:B------:R-:W-:Y:S02]  /*c760*/  FFMA R5, R0.reuse, R11, R10 ;  /* 0x0000000b00057223 */ /* 0x040fe4000000000a */
[----:B------:R-:W-:Y:S02]  /*c770*/  FFMA R48, R0, R15, R14 ;  /* 0x0000000f00307223 */ /* 0x000fe4000000000e */
[----:B-----5:R-:W-:Y:S01]  /*c780*/  FFMA R20, R52, R23, R20 ;  /* 0x0000001734147223 */ /* 0x020fe20000000014 */
[----:B------:R-:W-:Y:S01]  /*c790*/  LDS.128 R12, [0x2270] ;  /* 0x00227000ff0c7984 */ /* 0x000fe20000000c00 */
[----:B------:R-:W-:-:S02]  /*c7a0*/  FFMA R0, R0, R19, R18 ;  /* 0x0000001300007223 */ /* 0x000fc40000000012 */
[----:B------:R-:W-:Y:S01]  /*c7b0*/  IMAD R65, R8, 0xc400, R57 ;  /* 0x0000c40008417824 */ /* 0x000fe200078e0239 */
[----:B------:R-:W0:Y:S01]  /*c7c0*/  LDS.128 R16, [0x1e70] ;  /* 0x001e7000ff107984 */ /* 0x000e220000000c00 */
[----:B------:R-:W-:Y:S02]  /*c7d0*/  FFMA R24, R52, R27, R24 ;  /* 0x0000001b34187223 */ /* 0x000fe40000000018 */
[C---:B------:R-:W-:Y:S02]  /*c7e0*/  FFMA R28, R55.reuse, R30, R28 ;  /* 0x0000001e371c7223 */ /* 0x040fe4000000001c */
[C---:B------:R-:W-:Y:S02]  /*c7f0*/  FFMA R36, R55.reuse, R38, R36 ;  /* 0x0000002637247223 */ /* 0x040fe40000000024 */
[----:B------:R-:W-:Y:S02]  /*c800*/  FFMA R44, R56, R45, R44 ;  /* 0x0000002d382c7223 */ /* 0x000fe4000000002c */
[----:B------:R-:W-:-:S02]  /*c810*/  FFMA R32, R55, R34, R32 ;  /* 0x0000002237207223 */ /* 0x000fc40000000020 */
[----:B------:R-:W-:Y:S01]  /*c820*/  FFMA R40, R55, R42, R40 ;  /* 0x0000002a37287223 */ /* 0x000fe20000000028 */
[----:B------:R-:W-:Y:S01]  /*c830*/  FMNMX R7, RZ, R20, !PT ;  /* 0x00000014ff077209 */ /* 0x000fe20007800000 */
[----:B------:R-:W-:Y:S01]  /*c840*/  IMAD.WIDE R64, R65, R4, c[0x0][0x170] ;  /* 0x00005c0041407625 */ /* 0x000fe200078e0204 */
[----:B------:R-:W1:Y:S01]  /*c850*/  LDS.128 R8, [0x21f0] ;  /* 0x0021f000ff087984 */ /* 0x000e620000000c00 */
[----:B------:R-:W-:Y:S02]  /*c860*/  FMNMX R25, RZ, R24, !PT ;  /* 0x00000018ff197209 */ /* 0x000fe40007800000 */
[C---:B------:R-:W-:Y:S01]  /*c870*/  FFMA R31, R52.reuse, R31, R28 ;  /* 0x0000001f341f7223 */ /* 0x040fe2000000001c */
[----:B------:R-:W2:Y:S01]  /*c880*/  LDS.128 R20, [0x1ef0] ;  /* 0x001ef000ff147984 */ /* 0x000ea20000000c00 */
[----:B------:R-:W-:Y:S02]  /*c890*/  FFMA R36, R52, R39, R36 ;  /* 0x0000002734247223 */ /* 0x000fe40000000024 */
[----:B------:R-:W-:-:S02]  /*c8a0*/  FFMA R44, R55, R46, R44 ;  /* 0x0000002e372c7223 */ /* 0x000fc4000000002c */
[C---:B------:R-:W-:Y:S02]  /*c8b0*/  FFMA R32, R52.reuse, R35, R32 ;  /* 0x0000002334207223 */ /* 0x040fe40000000020 */
[C---:B------:R-:W-:Y:S01]  /*c8c0*/  FFMA R40, R52.reuse, R43, R40 ;  /* 0x0000002b34287223 */ /* 0x040fe20000000028 */
[----:B------:R3:W-:Y:S01]  /*c8d0*/  STG.E [R64.64], R7 ;  /* 0x0000000740007986 */ /* 0x0007e2000c101908 */
[----:B------:R-:W-:Y:S01]  /*c8e0*/  FFMA R44, R52, R47, R44 ;  /* 0x0000002f342c7223 */ /* 0x000fe2000000002c */
[----:B------:R-:W-:Y:S02]  /*c8f0*/  FMNMX R45, RZ, R36, !PT ;  /* 0x00000024ff2d7209 */ /* 0x000fe40007800000 */
[----:B------:R-:W-:Y:S01]  /*c900*/  STG.E [R64.64+0x18800], R25 ;  /* 0x0188001940007986 */ /* 0x000fe2000c101908 */
[----:B------:R-:W-:Y:S02]  /*c910*/  FMNMX R47, RZ, R32, !PT ;  /* 0x00000020ff2f7209 */ /* 0x000fe40007800000 */
[----:B------:R-:W-:Y:S01]  /*c920*/  FMNMX R49, RZ, R40, !PT ;  /* 0x00000028ff317209 */ /* 0x000fe20007800000 */
[----:B------:R-:W4:Y:S01]  /*c930*/  LDS.128 R24, [0x22f0] ;  /* 0x0022f000ff187984 */ /* 0x000f220000000c00 */
[----:B---3--:R-:W-:-:S03]  /*c940*/  FMNMX R7, RZ, R31, !PT ;  /* 0x0000001fff077209 */ /* 0x008fc60007800000 */
[----:B------:R-:W3:Y:S04]  /*c950*/  LDS.128 R32, [0x2370] ;  /* 0x00237000ff207984 */ /* 0x000ee80000000c00 */
[----:B------:R-:W5:Y:S04]  /*c960*/  LDS.128 R28, [0x1f70] ;  /* 0x001f7000ff1c7984 */ /* 0x000f680000000c00 */
[----:B------:R-:W5:Y:S04]  /*c970*/  LDS.128 R36, [0x1ff0] ;  /* 0x001ff000ff247984 */ /* 0x000f680000000c00 */
[----:B------:R-:W5:Y:S01]  /*c980*/  LDS.128 R40, [0x23f0] ;  /* 0x0023f000ff287984 */ /* 0x000f620000000c00 */
[----:B0-----:R-:W-:-:S02]  /*c990*/  FFMA R3, R51, R16, R3 ;  /* 0x0000001033037223 */ /* 0x001fc40000000003 */
[C---:B------:R-:W-:Y:S02]  /*c9a0*/  FFMA R6, R51.reuse, R12, R6 ;  /* 0x0000000c33067223 */ /* 0x040fe40000000006 */
[C---:B-1----:R-:W-:Y:S02]  /*c9b0*/  FFMA R8, R51.reuse, R8, R58 ;  /* 0x0000000833087223 */ /* 0x042fe4000000003a */
[C---:B------:R-:W-:Y:S02]  /*c9c0*/  FFMA R3, R56.reuse, R17, R3 ;  /* 0x0000001138037223 */ /* 0x040fe40000000003 */
[C---:B------:R-:W-:Y:S02]  /*c9d0*/  FFMA R6, R56.reuse, R13, R6 ;  /* 0x0000000d38067223 */ /* 0x040fe40000000006 */
[----:B--2---:R-:W-:Y:S02]  /*c9e0*/  FFMA R20, R51, R20, R50 ;  /* 0x0000001433147223 */ /* 0x004fe40000000032 */
[----:B------:R-:W-:-:S02]  /*c9f0*/  FFMA R8, R56, R9, R8 ;  /* 0x0000000938087223 */ /* 0x000fc40000000008 */
[C---:B------:R-:W-:Y:S02]  /*ca00*/  FFMA R18, R55.reuse, R18, R3 ;  /* 0x0000001237127223 */ /* 0x040fe40000000003 */
[C---:B------:R-:W-:Y:S02]  /*ca10*/  FFMA R6, R55.reuse, R14, R6 ;  /* 0x0000000e37067223 */ /* 0x040fe40000000006 */
[----:B------:R-:W-:Y:S01]  /*ca20*/  FFMA R20, R56, R21, R20 ;  /* 0x0000001538147223 */ /* 0x000fe20000000014 */
[----:B------:R0:W-:Y:S01]  /*ca30*/  STG.E [R64.64+0x3100], R7 ;  /* 0x0031000740007986 */ /* 0x0001e2000c101908 */
[----:B------:R-:W-:Y:S02]  /*ca40*/  FFMA R8, R55, R10, R8 ;  /* 0x0000000a37087223 */ /* 0x000fe40000000008 */
[----:B----4-:R-:W-:Y:S02]  /*ca50*/  FFMA R2, R51, R24, R2 ;  /* 0x0000001833027223 */ /* 0x010fe40000000002 */
[----:B------:R-:W-:-:S02]  /*ca60*/  FFMA R6, R52, R15, R6 ;  /* 0x0000000f34067223 */ /* 0x000fc40000000006 */
[----:B---3--:R-:W-:Y:S02]  /*ca70*/  FFMA R5, R51, R32, R5 ;  /* 0x0000002033057223 */ /* 0x008fe40000000005 */
[----:B------:R-:W-:Y:S02]  /*ca80*/  FFMA R20, R55, R22, R20 ;  /* 0x0000001637147223 */ /* 0x000fe40000000014 */
[C---:B-----5:R-:W-:Y:S02]  /*ca90*/  FFMA R28, R51.reuse, R28, R54 ;  /* 0x0000001c331c7223 */ /* 0x060fe40000000036 */
[----:B0-----:R-:W-:Y:S02]  /*caa0*/  FFMA R7, R52, R19, R18 ;  /* 0x0000001334077223 */ /* 0x001fe40000000012 */
[C---:B------:R-:W-:Y:S02]  /*cab0*/  FFMA R36, R51.reuse, R36, R48 ;  /* 0x0000002433247223 */ /* 0x040fe40000000030 */
[----:B------:R-:W-:-:S02]  /*cac0*/  FFMA R0, R51, R40, R0 ;  /* 0x0000002833007223 */ /* 0x000fc40000000000 */
[C---:B------:R-:W-:Y:S02]  /*cad0*/  FFMA R2, R56.reuse, R25, R2 ;  /* 0x0000001938027223 */ /* 0x040fe40000000002 */
[C---:B------:R-:W-:Y:S02]  /*cae0*/  FFMA R28, R56.reuse, R29, R28 ;  /* 0x0000001d381c7223 */ /* 0x040fe4000000001c */
[C---:B------:R-:W-:Y:S02]  /*caf0*/  FFMA R5, R56.reuse, R33, R5 ;  /* 0x0000002138057223 */ /* 0x040fe40000000005 */
[C---:B------:R-:W-:Y:S02]  /*cb00*/  FFMA R36, R56.reuse, R37, R36 ;  /* 0x0000002538247223 */ /* 0x040fe40000000024 */
[----:B------:R-:W-:Y:S01]  /*cb10*/  FFMA R0, R56, R41, R0 ;  /* 0x0000002938007223 */ /* 0x000fe20000000000 */
[----:B------:R-:W-:Y:S01]  /*cb20*/  FMNMX R7, RZ, R7, !PT ;  /* 0x00000007ff077209 */ /* 0x000fe20007800000 */
[C---:B------:R-:W-:Y:S01]  /*cb30*/  FFMA R3, R52.reuse, R11, R8 ;  /* 0x0000000b34037223 */ /* 0x040fe20000000008 */
[----:B------:R-:W-:Y:S01]  /*cb40*/  FMNMX R9, RZ, R6, !PT ;  /* 0x00000006ff097209 */ /* 0x000fe20007800000 */
[----:B------:R-:W-:-:S02]  /*cb50*/  FFMA R11, R52, R23, R20 ;  /* 0x00000017340b7223 */ /* 0x000fc40000000014 */
[C---:B------:R-:W-:Y:S02]  /*cb60*/  FFMA R2, R55.reuse, R26, R2 ;  /* 0x0000001a37027223 */ /* 0x040fe40000000002 */
[C---:B------:R-:W-:Y:S02]  /*cb70*/  FFMA R28, R55.reuse, R30, R28 ;  /* 0x0000001e371c7223 */ /* 0x040fe4000000001c */
[C---:B------:R-:W-:Y:S02]  /*cb80*/  FFMA R5, R55.reuse, R34, R5 ;  /* 0x0000002237057223 */ /* 0x040fe40000000005 */
[C---:B------:R-:W-:Y:S02]  /*cb90*/  FFMA R36, R55.reuse, R38, R36 ;  /* 0x0000002637247223 */ /* 0x040fe40000000024 */
[----:B------:R-:W-:Y:S01]  /*cba0*/  FFMA R0, R55, R42, R0 ;  /* 0x0000002a37007223 */ /* 0x000fe20000000000 */
[----:B------:R-:W-:Y:S01]  /*cbb0*/  FMNMX R3, RZ, R3, !PT ;  /* 0x00000003ff037209 */ /* 0x000fe20007800000 */
[----:B------:R0:W-:Y:S01]  /*cbc0*/  STG.E [R64.64+0xc400], R7 ;  /* 0x00c4000740007986 */ /* 0x0001e2000c101908 */
[----:B------:R-:W-:Y:S01]  /*cbd0*/  FMNMX R11, RZ, R11, !PT ;  /* 0x0000000bff0b7209 */ /* 0x000fe20007800000 */
[----:B------:R-:W-:-:S02]  /*cbe0*/  FFMA R2, R52, R27, R2 ;  /* 0x0000001b34027223 */ /* 0x000fc40000000002 */
[----:B------:R1:W-:Y:S01]  /*cbf0*/  STG.E [R64.64+0x24c00], R9 ;  /* 0x024c000940007986 */ /* 0x0003e2000c101908 */
[C---:B------:R-:W-:Y:S02]  /*cc00*/  FFMA R28, R52.reuse, R31, R28 ;  /* 0x0000001f341c7223 */ /* 0x040fe4000000001c */
[C---:B------:R-:W-:Y:S01]  /*cc10*/  FFMA R0, R52.reuse, R43, R0 ;  /* 0x0000002b34007223 */ /* 0x040fe20000000000 */
[----:B------:R2:W-:Y:S01]  /*cc20*/  STG.E [R64.64+0x21b00], R3 ;  /* 0x021b000340007986 */ /* 0x0005e2000c101908 */
[C---:B0-----:R-:W-:Y:S02]  /*cc30*/  FFMA R7, R52.reuse, R35, R5 ;  /* 0x0000002334077223 */ /* 0x041fe40000000005 */
[----:B-1----:R-:W-:Y:S01]  /*cc40*/  FFMA R9, R52, R39, R36 ;  /* 0x0000002734097223 */ /* 0x002fe20000000024 */
[----:B------:R0:W-:Y:S01]  /*cc50*/  STG.E [R64.64+0xf500], R11 ;  /* 0x00f5000b40007986 */ /* 0x0001e2000c101908 */
[----:B------:R-:W-:Y:S02]  /*cc60*/  FMNMX R53, RZ, R44, !PT ;  /* 0x0000002cff357209 */ /* 0x000fe40007800000 */
[----:B--2---:R-:W-:-:S02]  /*cc70*/  FMNMX R3, RZ, R2, !PT ;  /* 0x00000002ff037209 */ /* 0x004fc40007800000 */
[----:B------:R-:W-:Y:S02]  /*cc80*/  FMNMX R5, RZ, R28, !PT ;  /* 0x0000001cff057209 */ /* 0x000fe40007800000 */
[----:B------:R-:W-:Y:S02]  /*cc90*/  FMNMX R7, RZ, R7, !PT ;  /* 0x00000007ff077209 */ /* 0x000fe40007800000 */
[----:B------:R-:W-:Y:S02]  /*cca0*/  FMNMX R9, RZ, R9, !PT ;  /* 0x00000009ff097209 */ /* 0x000fe40007800000 */
[----:B0-----:R-:W-:Y:S01]  /*ccb0*/  FMNMX R11, RZ, R0, !PT ;  /* 0x00000000ff0b7209 */ /* 0x001fe20007800000 */
[----:B------:R-:W-:Y:S04]  /*ccc0*/  STG.E [R64.64+0x1b900], R45 ;  /* 0x01b9002d40007986 */ /* 0x000fe8000c101908 */
[----:B------:R-:W-:Y:S04]  /*ccd0*/  STG.E [R64.64+0x6200], R47 ;  /* 0x0062002f40007986 */ /* 0x000fe8000c101908 */
[----:B------:R-:W-:Y:S04]  /*cce0*/  STG.E [R64.64+0x1ea00], R49 ;  /* 0x01ea003140007986 */ /* 0x000fe8000c101908 */
[----:B------:R-:W-:Y:S04]  /*ccf0*/  STG.E [R64.64+0x9300], R53 ;  /* 0x0093003540007986 */ /* 0x000fe8000c101908 */
[----:B------:R-:W-:Y:S04]  /*cd00*/  STG.E [R64.64+0x27d00], R3 ;  /* 0x027d000340007986 */ /* 0x000fe8000c101908 */
[----:B------:R-:W-:Y:S04]  /*cd10*/  STG.E [R64.64+0x12600], R5 ;  /* 0x0126000540007986 */ /* 0x000fe8000c101908 */
[----:B------:R-:W-:Y:S04]  /*cd20*/  STG.E [R64.64+0x2ae00], R7 ;  /* 0x02ae000740007986 */ /* 0x000fe8000c101908 */
[----:B------:R-:W-:Y:S04]  /*cd30*/  STG.E [R64.64+0x15700], R9 ;  /* 0x0157000940007986 */ /* 0x000fe8000c101908 */
[----:B------:R-:W-:Y:S01]  /*cd40*/  STG.E [R64.64+0x2df00], R11 ;  /* 0x02df000b40007986 */ /* 0x000fe2000c101908 */
[----:B------:R-:W-:Y:S05]  /*cd50*/  EXIT ;  /* 0x000000000000794d */ /* 0x000fea0003800000 */
.L_x_0:
[----:B------:R-:W-:-:S00]  /*cd60*/  BRA `(.L_x_0) ;  /* 0xfffffff000007947 */ /* 0x000fc0000383ffff */
[----:B------:R-:W-:-:S00]  /*cd70*/  NOP ;  /* 0x0000000000007918 */ /* 0x000fc00000000000 */
        /* <DEDUP_REMOVED lines=8> */
.L_x_1:


//--------------------- .nv.shared.candidate0     --------------------------
	.section	.nv.shared.candidate0,"aw",@nobits
	.align	4
.nv.shared.candidate0:
	.zero		9216
